	.target	sm_90a

	.elftype	@"ET_EXEC"


//--------------------- .note.nv.tkinfo           --------------------------
	.section	.note.nv.tkinfo,"",@"SHT_NOTE"
	.sectionflags	@"SHF_NOTE_NV_TKINFO"
	.tkinfo
        /*0018*/ 	.word	0x00000002
        /*0030*/ 	.string	""
        /*0030*/ 	.string	"ptxas"
        /*0030*/ 	.string	"Cuda compilation tools, release 13.0, V13.0.88"
        /*0030*/ 	.string	"Build cuda_13.0.r13.0/compiler.36424714_0"
        /*0030*/ 	.string	"-arch sm_90a -m 64 "



//--------------------- .note.nv.cuinfo           --------------------------
	.section	.note.nv.cuinfo,"",@"SHT_NOTE"
	.sectionflags	@"SHF_NOTE_NV_CUINFO"
        /*0018*/ 	.short	0x0002
        /*001a*/ 	.short	0x005a
        /*001c*/ 	.short	0x0082
	.zero		2


//--------------------- .nv.info                  --------------------------
	.section	.nv.info,"",@"SHT_CUDA_INFO"
	.align	4


	//----- nvinfo : EIATTR_REGCOUNT
	.align		4
        /*0000*/ 	.byte	0x04, 0x2f
        /*0002*/ 	.short	(.L_12 - .L_11)
	.align		4
.L_11:
        /*0004*/ 	.word	index@(_ZN7cutlass13device_kernelINS_4gemm6kernel13GemmUniversalIN4cute5tupleIJiiiiEEENS1_10collective13CollectiveMmaINS1_37MainloopSm90TmaGmmaWarpSpecializedFP8ILi9ENS5_IJNS4_1CILi1EEENSA_ILi2EEESB_EEENS1_35KernelTmaWarpSpecializedCooperativeEEENS5_IJNSA_ILi128EEENSA_ILi64EEESG_EEENS_12float_e4m3_tENS5_IJlSB_lEEESJ_SK_NS4_8TiledMMAINS4_8MMA_AtomIJNS4_4SM904GMMA30MMA_64x64x32_F32E4M3E4M3_SS_TNILNSO_7ScaleInE1ELSQ_1EEEEEENS4_6LayoutINS5_IJSC_SB_SB_EEENS5_IJSB_NSA_ILi0EEESV_EEEEENS5_IJNS4_10UnderscoreESY_SY_EEEEENS4_23SM90_TMA_LOAD_MULTICASTENS4_14ComposedLayoutINS4_7SwizzleILi3ELi4ELi3EEENS4_18smem_ptr_flag_bitsILi8EEENST_INS5_IJNSA_ILi8EEESG_EEENS5_IJSG_SB_EEEEEEEvNS4_8identityENS4_13SM90_TMA_LOADES1B_vS1C_EENS_8epilogue10collective6detail29Sm90TmaWarpSpecializedAdapterINS1G_15DefaultEpilogueISJ_SK_SK_NS1F_6thread17LinearCombinationISJ_Li1EffLNS1K_9ScaleType4KindE0ELNS_15FloatRoundStyleE2ESJ_EENS1_15EpilogueDefaultEEEEEvvEEEEvNT_6ParamsE)
        /*0008*/ 	.word	0x000000a8


	//----- nvinfo : EIATTR_FRAME_SIZE
	.align		4
.L_12:
        /*000c*/ 	.byte	0x04, 0x11
        /*000e*/ 	.short	(.L_14 - .L_13)
	.align		4
.L_13:
        /*0010*/ 	.word	index@(_ZN7cutlass13device_kernelINS_4gemm6kernel13GemmUniversalIN4cute5tupleIJiiiiEEENS1_10collective13CollectiveMmaINS1_37MainloopSm90TmaGmmaWarpSpecializedFP8ILi9ENS5_IJNS4_1CILi1EEENSA_ILi2EEESB_EEENS1_35KernelTmaWarpSpecializedCooperativeEEENS5_IJNSA_ILi128EEENSA_ILi64EEESG_EEENS_12float_e4m3_tENS5_IJlSB_lEEESJ_SK_NS4_8TiledMMAINS4_8MMA_AtomIJNS4_4SM904GMMA30MMA_64x64x32_F32E4M3E4M3_SS_TNILNSO_7ScaleInE1ELSQ_1EEEEEENS4_6LayoutINS5_IJSC_SB_SB_EEENS5_IJSB_NSA_ILi0EEESV_EEEEENS5_IJNS4_10UnderscoreESY_SY_EEEEENS4_23SM90_TMA_LOAD_MULTICASTENS4_14ComposedLayoutINS4_7SwizzleILi3ELi4ELi3EEENS4_18smem_ptr_flag_bitsILi8EEENST_INS5_IJNSA_ILi8EEESG_EEENS5_IJSG_SB_EEEEEEEvNS4_8identityENS4_13SM90_TMA_LOADES1B_vS1C_EENS_8epilogue10collective6detail29Sm90TmaWarpSpecializedAdapterINS1G_15DefaultEpilogueISJ_SK_SK_NS1F_6thread17LinearCombinationISJ_Li1EffLNS1K_9ScaleType4KindE0ELNS_15FloatRoundStyleE2ESJ_EENS1_15EpilogueDefaultEEEEEvvEEEEvNT_6ParamsE)
        /*0014*/ 	.word	0x00000000


	//----- nvinfo : EIATTR_MIN_STACK_SIZE
	.align		4
.L_14:
        /*0018*/ 	.byte	0x04, 0x12
        /*001a*/ 	.short	(.L_16 - .L_15)
	.align		4
.L_15:
        /*001c*/ 	.word	index@(_ZN7cutlass13device_kernelINS_4gemm6kernel13GemmUniversalIN4cute5tupleIJiiiiEEENS1_10collective13CollectiveMmaINS1_37MainloopSm90TmaGmmaWarpSpecializedFP8ILi9ENS5_IJNS4_1CILi1EEENSA_ILi2EEESB_EEENS1_35KernelTmaWarpSpecializedCooperativeEEENS5_IJNSA_ILi128EEENSA_ILi64EEESG_EEENS_12float_e4m3_tENS5_IJlSB_lEEESJ_SK_NS4_8TiledMMAINS4_8MMA_AtomIJNS4_4SM904GMMA30MMA_64x64x32_F32E4M3E4M3_SS_TNILNSO_7ScaleInE1ELSQ_1EEEEEENS4_6LayoutINS5_IJSC_SB_SB_EEENS5_IJSB_NSA_ILi0EEESV_EEEEENS5_IJNS4_10UnderscoreESY_SY_EEEEENS4_23SM90_TMA_LOAD_MULTICASTENS4_14ComposedLayoutINS4_7SwizzleILi3ELi4ELi3EEENS4_18smem_ptr_flag_bitsILi8EEENST_INS5_IJNSA_ILi8EEESG_EEENS5_IJSG_SB_EEEEEEEvNS4_8identityENS4_13SM90_TMA_LOADES1B_vS1C_EENS_8epilogue10collective6detail29Sm90TmaWarpSpecializedAdapterINS1G_15DefaultEpilogueISJ_SK_SK_NS1F_6thread17LinearCombinationISJ_Li1EffLNS1K_9ScaleType4KindE0ELNS_15FloatRoundStyleE2ESJ_EENS1_15EpilogueDefaultEEEEEvvEEEEvNT_6ParamsE)
        /*0020*/ 	.word	0x00000000
.L_16:


//--------------------- .nv.compat                --------------------------
	.section	.nv.compat,"",@"SHT_CUDA_COMPAT_INFO"
	.align	4
        /*0000*/ 	.byte	0x02, 0x09, 0x01, 0x00, 0x02, 0x02, 0x04, 0x00, 0x02, 0x05, 0x05, 0x00, 0x03, 0x07, 0x01, 0x01
        /*0010*/ 	.byte	0x02, 0x03, 0x01, 0x00, 0x02, 0x06, 0x01, 0x00, 0x04, 0x0b, 0x08, 0x00, 0x00, 0x00, 0x00, 0x00
        /*0020*/ 	.byte	0x00, 0x00, 0x00, 0x00


//--------------------- .nv.info._ZN7cutlass13device_kernelINS_4gemm6kernel13GemmUniversalIN4cute5tupleIJiiiiEEENS1_10collective13CollectiveMmaINS1_37MainloopSm90TmaGmmaWarpSpecializedFP8ILi9ENS5_IJNS4_1CILi1EEENSA_ILi2EEESB_EEENS1_35KernelTmaWarpSpecializedCooperativeEEENS5_IJNSA_ILi128EEENSA_ILi64EEESG_EEENS_12float_e4m3_tENS5_IJlSB_lEEESJ_SK_NS4_8TiledMMAINS4_8MMA_AtomIJNS4_4SM904GMMA30MMA_64x64x32_F32E4M3E4M3_SS_TNILNSO_7ScaleInE1ELSQ_1EEEEEENS4_6LayoutINS5_IJSC_SB_SB_EEENS5_IJSB_NSA_ILi0EEESV_EEEEENS5_IJNS4_10UnderscoreESY_SY_EEEEENS4_23SM90_TMA_LOAD_MULTICASTENS4_14ComposedLayoutINS4_7SwizzleILi3ELi4ELi3EEENS4_18smem_ptr_flag_bitsILi8EEENST_INS5_IJNSA_ILi8EEESG_EEENS5_IJSG_SB_EEEEEEEvNS4_8identityENS4_13SM90_TMA_LOADES1B_vS1C_EENS_8epilogue10collective6detail29Sm90TmaWarpSpecializedAdapterINS1G_15DefaultEpilogueISJ_SK_SK_NS1F_6thread17LinearCombinationISJ_Li1EffLNS1K_9ScaleType4KindE0ELNS_15FloatRoundStyleE2ESJ_EENS1_15EpilogueDefaultEEEEEvvEEEEvNT_6ParamsE --------------------------
	.section	.nv.info._ZN7cutlass13device_kernelINS_4gemm6kernel13GemmUniversalIN4cute5tupleIJiiiiEEENS1_10collective13CollectiveMmaINS1_37MainloopSm90TmaGmmaWarpSpecializedFP8ILi9ENS5_IJNS4_1CILi1EEENSA_ILi2EEESB_EEENS1_35KernelTmaWarpSpecializedCooperativeEEENS5_IJNSA_ILi128EEENSA_ILi64EEESG_EEENS_12float_e4m3_tENS5_IJlSB_lEEESJ_SK_NS4_8TiledMMAINS4_8MMA_AtomIJNS4_4SM904GMMA30MMA_64x64x32_F32E4M3E4M3_SS_TNILNSO_7ScaleInE1ELSQ_1EEEEEENS4_6LayoutINS5_IJSC_SB_SB_EEENS5_IJSB_NSA_ILi0EEESV_EEEEENS5_IJNS4_10UnderscoreESY_SY_EEEEENS4_23SM90_TMA_LOAD_MULTICASTENS4_14ComposedLayoutINS4_7SwizzleILi3ELi4ELi3EEENS4_18smem_ptr_flag_bitsILi8EEENST_INS5_IJNSA_ILi8EEESG_EEENS5_IJSG_SB_EEEEEEEvNS4_8identityENS4_13SM90_TMA_LOADES1B_vS1C_EENS_8epilogue10collective6detail29Sm90TmaWarpSpecializedAdapterINS1G_15DefaultEpilogueISJ_SK_SK_NS1F_6thread17LinearCombinationISJ_Li1EffLNS1K_9ScaleType4KindE0ELNS_15FloatRoundStyleE2ESJ_EENS1_15EpilogueDefaultEEEEEvvEEEEvNT_6ParamsE,"",@"SHT_CUDA_INFO"
	.sectionflags	@""
	.align	4


	//----- nvinfo : EIATTR_CUDA_API_VERSION
	.align		4
        /*0000*/ 	.byte	0x04, 0x37
        /*0002*/ 	.short	(.L_18 - .L_17)
.L_17:
        /*0004*/ 	.word	0x00000082


	//----- nvinfo : EIATTR_KPARAM_INFO
	.align		4
.L_18:
        /*0008*/ 	.byte	0x04, 0x17
        /*000a*/ 	.short	(.L_20 - .L_19)
.L_19:
        /*000c*/ 	.word	0x00000000
        /*0010*/ 	.short	0x0000
        /*0012*/ 	.short	0x0070
        /*0014*/ 	.byte	0x00, 0xf0, 0x01, 0x10


	//----- nvinfo : EIATTR_SPARSE_MMA_MASK
	.align		4
.L_20:
        /*0018*/ 	.byte	0x03, 0x50
        /*001a*/ 	.short	0x0000


	//----- nvinfo : EIATTR_MAXREG_COUNT
	.align		4
        /*001c*/ 	.byte	0x03, 0x1b
        /*001e*/ 	.short	0x00a8


	//----- nvinfo : EIATTR_NUM_BARRIERS
	.align		4
        /*0020*/ 	.byte	0x02, 0x4c
        /*0022*/ 	.byte	0x01
	.zero		1


	//----- nvinfo : EIATTR_MERCURY_ISA_VERSION
	.align		4
        /*0024*/ 	.byte	0x03, 0x5f
        /*0026*/ 	.short	0x0101


	//----- nvinfo : EIATTR_INT_WARP_WIDE_INSTR_OFFSETS
	.align		4
        /*0028*/ 	.byte	0x04, 0x31
        /*002a*/ 	.short	(.L_22 - .L_21)


	//   ....[0]....
.L_21:
        /*002c*/ 	.word	0x00000510


	//   ....[1]....
        /*0030*/ 	.word	0x00000530


	//   ....[2]....
        /*0034*/ 	.word	0x00000710


	//----- nvinfo : EIATTR_COOP_GROUP_MASK_REGIDS
	.align		4
.L_22:
        /*0038*/ 	.byte	0x04, 0x29
        /*003a*/ 	.short	(.L_24 - .L_23)


	//   ....[0]....
.L_23:
        /*003c*/ 	.word	0xffffffff


	//   ....[1]....
        /*0040*/ 	.word	0xffffffff


	//   ....[2]....
        /*0044*/ 	.word	0xffffffff


	//   ....[3]....
        /*0048*/ 	.word	0xffffffff


	//   ....[4]....
        /*004c*/ 	.word	0xffffffff


	//   ....[5]....
        /*0050*/ 	.word	0xffffffff


	//----- nvinfo : EIATTR_COOP_GROUP_INSTR_OFFSETS
	.align		4
.L_24:
        /*0054*/ 	.byte	0x04, 0x28
        /*0056*/ 	.short	(.L_26 - .L_25)


	//   ....[0]....
.L_25:
        /*0058*/ 	.word	0x00000060


	//   ....[1]....
        /*005c*/ 	.word	0x00000070


	//   ....[2]....
        /*0060*/ 	.word	0x00000130


	//   ....[3]....
        /*0064*/ 	.word	0x00000390


	//   ....[4]....
        /*0068*/ 	.word	0x00000840


	//   ....[5]....
        /*006c*/ 	.word	0x000012b0


	//----- nvinfo : EIATTR_REG_RECONFIG
	.align		4
.L_26:
        /*0070*/ 	.byte	0x01, 0x54
	.zero		2


	//----- nvinfo : EIATTR_MBARRIER_INSTR_OFFSETS
	.align		4
        /*0074*/ 	.byte	0x04, 0x39
        /*0076*/ 	.short	(.L_28 - .L_27)


	//   ....[0]....
.L_27:
        /*0078*/ 	.word	0x00000250
        /*007c*/ 	.word	0x000000ff
        /*0080*/ 	.word	0x00000000
        /*0084*/ 	.short	0x0100
        /*0086*/ 	.byte	0x08
	.zero		1


	//   ....[1]....
        /*0088*/ 	.word	0x00000260
        /*008c*/ 	.word	0x000000ff
        /*0090*/ 	.word	0x00000048
        /*0094*/ 	.short	0x0100
        /*0096*/ 	.byte	0x08
	.zero		1


	//   ....[2]....
        /*0098*/ 	.word	0x00000270
        /*009c*/ 	.word	0x000000ff
        /*00a0*/ 	.word	0x00000008
        /*00a4*/ 	.short	0x0100
        /*00a6*/ 	.byte	0x08
	.zero		1


	//   ....[3]....
        /*00a8*/ 	.word	0x00000280
        /*00ac*/ 	.word	0x000000ff
        /*00b0*/ 	.word	0x00000050
        /*00b4*/ 	.short	0x0100
        /*00b6*/ 	.byte	0x08
	.zero		1


	//   ....[4]....
        /*00b8*/ 	.word	0x00000290
        /*00bc*/ 	.word	0x000000ff
        /*00c0*/ 	.word	0x00000010
        /*00c4*/ 	.short	0x0100
        /*00c6*/ 	.byte	0x08
	.zero		1


	//   ....[5]....
        /*00c8*/ 	.word	0x000002a0
        /*00cc*/ 	.word	0x000000ff
        /*00d0*/ 	.word	0x00000058
        /*00d4*/ 	.short	0x0100
        /*00d6*/ 	.byte	0x08
	.zero		1


	//   ....[6]....
        /*00d8*/ 	.word	0x000002b0
        /*00dc*/ 	.word	0x000000ff
        /*00e0*/ 	.word	0x00000018
        /*00e4*/ 	.short	0x0100
        /*00e6*/ 	.byte	0x08
	.zero		1


	//   ....[7]....
        /*00e8*/ 	.word	0x000002c0
        /*00ec*/ 	.word	0x000000ff
        /*00f0*/ 	.word	0x00000060
        /*00f4*/ 	.short	0x0100
        /*00f6*/ 	.byte	0x08
	.zero		1


	//   ....[8]....
        /*00f8*/ 	.word	0x000002d0
        /*00fc*/ 	.word	0x000000ff
        /*0100*/ 	.word	0x00000020
        /*0104*/ 	.short	0x0100
        /*0106*/ 	.byte	0x08
	.zero		1


	//   ....[9]....
        /*0108*/ 	.word	0x000002e0
        /*010c*/ 	.word	0x000000ff
        /*0110*/ 	.word	0x00000068
        /*0114*/ 	.short	0x0100
        /*0116*/ 	.byte	0x08
	.zero		1


	//   ....[10]....
        /*0118*/ 	.word	0x000002f0
        /*011c*/ 	.word	0x000000ff
        /*0120*/ 	.word	0x00000028
        /*0124*/ 	.short	0x0100
        /*0126*/ 	.byte	0x08
	.zero		1


	//   ....[11]....
        /*0128*/ 	.word	0x00000300
        /*012c*/ 	.word	0x000000ff
        /*0130*/ 	.word	0x00000070
        /*0134*/ 	.short	0x0100
        /*0136*/ 	.byte	0x08
	.zero		1


	//   ....[12]....
        /*0138*/ 	.word	0x00000310
        /*013c*/ 	.word	0x000000ff
        /*0140*/ 	.word	0x00000030
        /*0144*/ 	.short	0x0100
        /*0146*/ 	.byte	0x08
	.zero		1


	//   ....[13]....
        /*0148*/ 	.word	0x00000320
        /*014c*/ 	.word	0x000000ff
        /*0150*/ 	.word	0x00000078
        /*0154*/ 	.short	0x0100
        /*0156*/ 	.byte	0x08
	.zero		1


	//   ....[14]....
        /*0158*/ 	.word	0x00000330
        /*015c*/ 	.word	0x000000ff
        /*0160*/ 	.word	0x00000038
        /*0164*/ 	.short	0x0100
        /*0166*/ 	.byte	0x08
	.zero		1


	//   ....[15]....
        /*0168*/ 	.word	0x00000340
        /*016c*/ 	.word	0x000000ff
        /*0170*/ 	.word	0x00000080
        /*0174*/ 	.short	0x0100
        /*0176*/ 	.byte	0x08
	.zero		1


	//   ....[16]....
        /*0178*/ 	.word	0x00000350
        /*017c*/ 	.word	0x000000ff
        /*0180*/ 	.word	0x00000040
        /*0184*/ 	.short	0x0100
        /*0186*/ 	.byte	0x08
	.zero		1


	//   ....[17]....
        /*0188*/ 	.word	0x00000360
        /*018c*/ 	.word	0x000000ff
        /*0190*/ 	.word	0x00000088
        /*0194*/ 	.short	0x0100
        /*0196*/ 	.byte	0x08
	.zero		1


	//   ....[18]....
        /*0198*/ 	.word	0x00000790
        /*019c*/ 	.word	0x000000ff
        /*01a0*/ 	.word	0x000000a0
        /*01a4*/ 	.short	0x0100
        /*01a6*/ 	.byte	0x06
	.zero		1


	//   ....[19]....
        /*01a8*/ 	.word	0x000007f0
        /*01ac*/ 	.word	0x000000ff
        /*01b0*/ 	.word	0x000000a8
        /*01b4*/ 	.short	0x0100
        /*01b6*/ 	.byte	0x06
	.zero		1


	//   ....[20]....
        /*01b8*/ 	.word	0x000015e0
        /*01bc*/ 	.word	0x000000ff
        /*01c0*/ 	.word	0x00000000
        /*01c4*/ 	.short	0x010a
        /*01c6*/ 	.byte	0x06
	.zero		1


	//   ....[21]....
        /*01c8*/ 	.word	0x00001620
        /*01cc*/ 	.word	0x000000ff
        /*01d0*/ 	.word	0x00000000
        /*01d4*/ 	.short	0x010a
        /*01d6*/ 	.byte	0x06
	.zero		1


	//   ....[22]....
        /*01d8*/ 	.word	0x00001d10
        /*01dc*/ 	.word	0x000000ff
        /*01e0*/ 	.word	0x00000000
        /*01e4*/ 	.short	0x010a
        /*01e6*/ 	.byte	0x0c
	.zero		1


	//   ....[23]....
        /*01e8*/ 	.word	0x00001d50
        /*01ec*/ 	.word	0x000000ff
        /*01f0*/ 	.word	0x00000000
        /*01f4*/ 	.short	0x010a
        /*01f6*/ 	.byte	0x0c
	.zero		1


	//   ....[24]....
        /*01f8*/ 	.word	0x00002240
        /*01fc*/ 	.word	0x0000000d
        /*0200*/ 	.word	0x00000000
        /*0204*/ 	.short	0x0101
        /*0206*/ 	.byte	0x3f
	.zero		1


	//   ....[25]....
        /*0208*/ 	.word	0x000026c0
        /*020c*/ 	.word	0x00000008
        /*0210*/ 	.word	0x00000000
        /*0214*/ 	.short	0x0101
        /*0216*/ 	.byte	0x3f
	.zero		1


	//   ....[26]....
        /*0218*/ 	.word	0x00005f70
        /*021c*/ 	.word	0x00000012
        /*0220*/ 	.word	0x00000048
        /*0224*/ 	.short	0x010a
        /*0226*/ 	.byte	0x3f
	.zero		1


	//   ....[27]....
        /*0228*/ 	.word	0x00006300
        /*022c*/ 	.word	0x00000008
        /*0230*/ 	.word	0x000000a8
        /*0234*/ 	.short	0x0101
        /*0236*/ 	.byte	0x3f
	.zero		1


	//   ....[28]....
        /*0238*/ 	.word	0x00006a10
        /*023c*/ 	.word	0x00000007
        /*0240*/ 	.word	0x00000000
        /*0244*/ 	.short	0x010a
        /*0246*/ 	.byte	0x3f
	.zero		1


	//   ....[29]....
        /*0248*/ 	.word	0x00006a90
        /*024c*/ 	.word	0x00000008
        /*0250*/ 	.word	0x00000000
        /*0254*/ 	.short	0x010a
        /*0256*/ 	.byte	0x3f
	.zero		1


	//   ....[30]....
        /*0258*/ 	.word	0x00006b20
        /*025c*/ 	.word	0x00000009
        /*0260*/ 	.word	0x00000000
        /*0264*/ 	.short	0x010a
        /*0266*/ 	.byte	0x3f
	.zero		1


	//   ....[31]....
        /*0268*/ 	.word	0x00006bb0
        /*026c*/ 	.word	0x00000008
        /*0270*/ 	.word	0x00000000
        /*0274*/ 	.short	0x010a
        /*0276*/ 	.byte	0x3f
	.zero		1


	//   ....[32]....
        /*0278*/ 	.word	0x00006c40
        /*027c*/ 	.word	0x00000009
        /*0280*/ 	.word	0x00000000
        /*0284*/ 	.short	0x010a
        /*0286*/ 	.byte	0x3f
	.zero		1


	//   ....[33]....
        /*0288*/ 	.word	0x00006cd0
        /*028c*/ 	.word	0x00000008
        /*0290*/ 	.word	0x00000000
        /*0294*/ 	.short	0x010a
        /*0296*/ 	.byte	0x3f
	.zero		1


	//   ....[34]....
        /*0298*/ 	.word	0x00006d60
        /*029c*/ 	.word	0x00000009
        /*02a0*/ 	.word	0x00000000
        /*02a4*/ 	.short	0x010a
        /*02a6*/ 	.byte	0x3f
	.zero		1


	//   ....[35]....
        /*02a8*/ 	.word	0x00006df0
        /*02ac*/ 	.word	0x00000006
        /*02b0*/ 	.word	0x00000000
        /*02b4*/ 	.short	0x010a
        /*02b6*/ 	.byte	0x3f
	.zero		1


	//   ....[36]....
        /*02b8*/ 	.word	0x00006e80
        /*02bc*/ 	.word	0x00000003
        /*02c0*/ 	.word	0x00000000
        /*02c4*/ 	.short	0x010a
        /*02c6*/ 	.byte	0x3f
	.zero		1


	//   ....[37]....
        /*02c8*/ 	.word	0x00006ef0
        /*02cc*/ 	.word	0x00000009
        /*02d0*/ 	.word	0x00000000
        /*02d4*/ 	.short	0x010a
        /*02d6*/ 	.byte	0x3f
	.zero		1


	//   ....[38]....
        /*02d8*/ 	.word	0x00006f50
        /*02dc*/ 	.word	0x0000000d
        /*02e0*/ 	.word	0x00000000
        /*02e4*/ 	.short	0x010a
        /*02e6*/ 	.byte	0x3f
	.zero		1


	//   ....[39]....
        /*02e8*/ 	.word	0x00007020
        /*02ec*/ 	.word	0x00000012
        /*02f0*/ 	.word	0x00000048
        /*02f4*/ 	.short	0x010a
        /*02f6*/ 	.byte	0x3f
	.zero		1


	//   ....[40]....
        /*02f8*/ 	.word	0x000070f0
        /*02fc*/ 	.word	0x00000007
        /*0300*/ 	.word	0x00000000
        /*0304*/ 	.short	0x010a
        /*0306*/ 	.byte	0x3f
	.zero		1


	//   ....[41]....
        /*0308*/ 	.word	0x00007140
        /*030c*/ 	.word	0x00000008
        /*0310*/ 	.word	0x00000000
        /*0314*/ 	.short	0x010a
        /*0316*/ 	.byte	0x3f
	.zero		1


	//   ....[42]....
        /*0318*/ 	.word	0x00007190
        /*031c*/ 	.word	0x00000009
        /*0320*/ 	.word	0x00000000
        /*0324*/ 	.short	0x010a
        /*0326*/ 	.byte	0x3f
	.zero		1


	//   ....[43]....
        /*0328*/ 	.word	0x000071e0
        /*032c*/ 	.word	0x00000008
        /*0330*/ 	.word	0x00000000
        /*0334*/ 	.short	0x010a
        /*0336*/ 	.byte	0x3f
	.zero		1


	//   ....[44]....
        /*0338*/ 	.word	0x00007230
        /*033c*/ 	.word	0x00000009
        /*0340*/ 	.word	0x00000000
        /*0344*/ 	.short	0x010a
        /*0346*/ 	.byte	0x3f
	.zero		1


	//   ....[45]....
        /*0348*/ 	.word	0x00007280
        /*034c*/ 	.word	0x00000008
        /*0350*/ 	.word	0x00000000
        /*0354*/ 	.short	0x010a
        /*0356*/ 	.byte	0x3f
	.zero		1


	//   ....[46]....
        /*0358*/ 	.word	0x000072d0
        /*035c*/ 	.word	0x00000009
        /*0360*/ 	.word	0x00000000
        /*0364*/ 	.short	0x010a
        /*0366*/ 	.byte	0x3f
	.zero		1


	//   ....[47]....
        /*0368*/ 	.word	0x00007320
        /*036c*/ 	.word	0x00000006
        /*0370*/ 	.word	0x00000000
        /*0374*/ 	.short	0x010a
        /*0376*/ 	.byte	0x3f
	.zero		1


	//----- nvinfo : EIATTR_NUM_MBARRIERS
	.align		4
.L_28:
        /*0378*/ 	.byte	0x03, 0x38
        /*037a*/ 	.short	0x0014


	//----- nvinfo : EIATTR_EXIT_INSTR_OFFSETS
	.align		4
        /*037c*/ 	.byte	0x04, 0x1c
        /*037e*/ 	.short	(.L_30 - .L_29)


	//   ....[0]....
.L_29:
        /*0380*/ 	.word	0x000009a0


	//   ....[1]....
        /*0384*/ 	.word	0x00001180


	//   ....[2]....
        /*0388*/ 	.word	0x00005690


	//   ....[3]....
        /*038c*/ 	.word	0x00005bf0


	//   ....[4]....
        /*0390*/ 	.word	0x00006ed0


	//----- nvinfo : EIATTR_MAX_THREADS
	.align		4
.L_30:
        /*0394*/ 	.byte	0x04, 0x05
        /*0396*/ 	.short	(.L_32 - .L_31)
.L_31:
        /*0398*/ 	.word	0x00000180
        /*039c*/ 	.word	0x00000001
        /*03a0*/ 	.word	0x00000001


	//----- nvinfo : EIATTR_CRS_STACK_SIZE
	.align		4
.L_32:
        /*03a4*/ 	.byte	0x04, 0x1e
        /*03a6*/ 	.short	(.L_34 - .L_33)
.L_33:
        /*03a8*/ 	.word	0x00000000


	//----- nvinfo : EIATTR_CBANK_PARAM_SIZE
	.align		4
.L_34:
        /*03ac*/ 	.byte	0x03, 0x19
        /*03ae*/ 	.short	0x0470


	//----- nvinfo : EIATTR_PARAM_CBANK
	.align		4
        /*03b0*/ 	.byte	0x04, 0x0a
        /*03b2*/ 	.short	(.L_36 - .L_35)
	.align		4
.L_35:
        /*03b4*/ 	.word	index@(.nv.constant0._ZN7cutlass13device_kernelINS_4gemm6kernel13GemmUniversalIN4cute5tupleIJiiiiEEENS1_10collective13CollectiveMmaINS1_37MainloopSm90TmaGmmaWarpSpecializedFP8ILi9ENS5_IJNS4_1CILi1EEENSA_ILi2EEESB_EEENS1_35KernelTmaWarpSpecializedCooperativeEEENS5_IJNSA_ILi128EEENSA_ILi64EEESG_EEENS_12float_e4m3_tENS5_IJlSB_lEEESJ_SK_NS4_8TiledMMAINS4_8MMA_AtomIJNS4_4SM904GMMA30MMA_64x64x32_F32E4M3E4M3_SS_TNILNSO_7ScaleInE1ELSQ_1EEEEEENS4_6LayoutINS5_IJSC_SB_SB_EEENS5_IJSB_NSA_ILi0EEESV_EEEEENS5_IJNS4_10UnderscoreESY_SY_EEEEENS4_23SM90_TMA_LOAD_MULTICASTENS4_14ComposedLayoutINS4_7SwizzleILi3ELi4ELi3EEENS4_18smem_ptr_flag_bitsILi8EEENST_INS5_IJNSA_ILi8EEESG_EEENS5_IJSG_SB_EEEEEEEvNS4_8identityENS4_13SM90_TMA_LOADES1B_vS1C_EENS_8epilogue10collective6detail29Sm90TmaWarpSpecializedAdapterINS1G_15DefaultEpilogueISJ_SK_SK_NS1F_6thread17LinearCombinationISJ_Li1EffLNS1K_9ScaleType4KindE0ELNS_15FloatRoundStyleE2ESJ_EENS1_15EpilogueDefaultEEEEEvvEEEEvNT_6ParamsE)
        /*03b8*/ 	.short	0x0210
        /*03ba*/ 	.short	0x0470


	//----- nvinfo : EIATTR_SW_WAR
	.align		4
.L_36:
        /*03bc*/ 	.byte	0x04, 0x36
        /*03be*/ 	.short	(.L_38 - .L_37)
.L_37:
        /*03c0*/ 	.word	0x00000008
.L_38:


//--------------------- .nv.callgraph             --------------------------
	.section	.nv.callgraph,"",@"SHT_CUDA_CALLGRAPH"
	.align	4
	.sectionentsize	8
	.align		4
        /*0000*/ 	.word	0x00000000
	.align		4
        /*0004*/ 	.word	0xffffffff
	.align		4
        /*0008*/ 	.word	0x00000000
	.align		4
        /*000c*/ 	.word	0xfffffffe
	.align		4
        /*0010*/ 	.word	0x00000000
	.align		4
        /*0014*/ 	.word	0xfffffffd
	.align		4
        /*0018*/ 	.word	0x00000000
	.align		4
        /*001c*/ 	.word	0xfffffffc


//--------------------- .nv.constant4             --------------------------
	.section	.nv.constant4,"a",@progbits
	.align	8
	.align		8
.nv.constant4:
        /*0000*/ 	.dword	_ZN39_INTERNAL_25cba64a_4_k_cu_6592fd36_42704cuda3std3__45__cpo5beginE
	.align		8
        /*0008*/ 	.dword	_ZN39_INTERNAL_25cba64a_4_k_cu_6592fd36_42704cuda3std3__45__cpo3endE
	.align		8
        /*0010*/ 	.dword	_ZN39_INTERNAL_25cba64a_4_k_cu_6592fd36_42704cuda3std3__45__cpo6cbeginE
	.align		8
        /*0018*/ 	.dword	_ZN39_INTERNAL_25cba64a_4_k_cu_6592fd36_42704cuda3std3__45__cpo4cendE
	.align		8
        /*0020*/ 	.dword	_ZN39_INTERNAL_25cba64a_4_k_cu_6592fd36_42704cuda3std3__441_GLOBAL__N__25cba64a_4_k_cu_6592fd36_42706ignoreE
	.align		8
        /*0028*/ 	.dword	_ZN39_INTERNAL_25cba64a_4_k_cu_6592fd36_42704cuda3std3__419piecewise_constructE
	.align		8
        /*0030*/ 	.dword	_ZN39_INTERNAL_25cba64a_4_k_cu_6592fd36_42704cuda3std3__48in_placeE
	.align		8
        /*0038*/ 	.dword	_ZN39_INTERNAL_25cba64a_4_k_cu_6592fd36_42704cuda3std6ranges3__45__cpo4swapE
	.align		8
        /*0040*/ 	.dword	_ZN39_INTERNAL_25cba64a_4_k_cu_6592fd36_42704cuda3std6ranges3__45__cpo9iter_moveE
	.align		8
        /*0048*/ 	.dword	_ZN39_INTERNAL_25cba64a_4_k_cu_6592fd36_42704cute7productE
	.align		8
        /*0050*/ 	.dword	_ZN39_INTERNAL_25cba64a_4_k_cu_6592fd36_42704cute1_E


//--------------------- .text._ZN7cutlass13device_kernelINS_4gemm6kernel13GemmUniversalIN4cute5tupleIJiiiiEEENS1_10collective13CollectiveMmaINS1_37MainloopSm90TmaGmmaWarpSpecializedFP8ILi9ENS5_IJNS4_1CILi1EEENSA_ILi2EEESB_EEENS1_35KernelTmaWarpSpecializedCooperativeEEENS5_IJNSA_ILi128EEENSA_ILi64EEESG_EEENS_12float_e4m3_tENS5_IJlSB_lEEESJ_SK_NS4_8TiledMMAINS4_8MMA_AtomIJNS4_4SM904GMMA30MMA_64x64x32_F32E4M3E4M3_SS_TNILNSO_7ScaleInE1ELSQ_1EEEEEENS4_6LayoutINS5_IJSC_SB_SB_EEENS5_IJSB_NSA_ILi0EEESV_EEEEENS5_IJNS4_10UnderscoreESY_SY_EEEEENS4_23SM90_TMA_LOAD_MULTICASTENS4_14ComposedLayoutINS4_7SwizzleILi3ELi4ELi3EEENS4_18smem_ptr_flag_bitsILi8EEENST_INS5_IJNSA_ILi8EEESG_EEENS5_IJSG_SB_EEEEEEEvNS4_8identityENS4_13SM90_TMA_LOADES1B_vS1C_EENS_8epilogue10collective6detail29Sm90TmaWarpSpecializedAdapterINS1G_15DefaultEpilogueISJ_SK_SK_NS1F_6thread17LinearCombinationISJ_Li1EffLNS1K_9ScaleType4KindE0ELNS_15FloatRoundStyleE2ESJ_EENS1_15EpilogueDefaultEEEEEvvEEEEvNT_6ParamsE --------------------------
	.section	.text._ZN7cutlass13device_kernelINS_4gemm6kernel13GemmUniversalIN4cute5tupleIJiiiiEEENS1_10collective13CollectiveMmaINS1_37MainloopSm90TmaGmmaWarpSpecializedFP8ILi9ENS5_IJNS4_1CILi1EEENSA_ILi2EEESB_EEENS1_35KernelTmaWarpSpecializedCooperativeEEENS5_IJNSA_ILi128EEENSA_ILi64EEESG_EEENS_12float_e4m3_tENS5_IJlSB_lEEESJ_SK_NS4_8TiledMMAINS4_8MMA_AtomIJNS4_4SM904GMMA30MMA_64x64x32_F32E4M3E4M3_SS_TNILNSO_7ScaleInE1ELSQ_1EEEEEENS4_6LayoutINS5_IJSC_SB_SB_EEENS5_IJSB_NSA_ILi0EEESV_EEEEENS5_IJNS4_10UnderscoreESY_SY_EEEEENS4_23SM90_TMA_LOAD_MULTICASTENS4_14ComposedLayoutINS4_7SwizzleILi3ELi4ELi3EEENS4_18smem_ptr_flag_bitsILi8EEENST_INS5_IJNSA_ILi8EEESG_EEENS5_IJSG_SB_EEEEEEEvNS4_8identityENS4_13SM90_TMA_LOADES1B_vS1C_EENS_8epilogue10collective6detail29Sm90TmaWarpSpecializedAdapterINS1G_15DefaultEpilogueISJ_SK_SK_NS1F_6thread17LinearCombinationISJ_Li1EffLNS1K_9ScaleType4KindE0ELNS_15FloatRoundStyleE2ESJ_EENS1_15EpilogueDefaultEEEEEvvEEEEvNT_6ParamsE,"ax",@progbits
	.align	128
.text._ZN7cutlass13device_kernelINS_4gemm6kernel13GemmUniversalIN4cute5tupleIJiiiiEEENS1_10collective13CollectiveMmaINS1_37MainloopSm90TmaGmmaWarpSpecializedFP8ILi9ENS5_IJNS4_1CILi1EEENSA_ILi2EEESB_EEENS1_35KernelTmaWarpSpecializedCooperativeEEENS5_IJNSA_ILi128EEENSA_ILi64EEESG_EEENS_12float_e4m3_tENS5_IJlSB_lEEESJ_SK_NS4_8TiledMMAINS4_8MMA_AtomIJNS4_4SM904GMMA30MMA_64x64x32_F32E4M3E4M3_SS_TNILNSO_7ScaleInE1ELSQ_1EEEEEENS4_6LayoutINS5_IJSC_SB_SB_EEENS5_IJSB_NSA_ILi0EEESV_EEEEENS5_IJNS4_10UnderscoreESY_SY_EEEEENS4_23SM90_TMA_LOAD_MULTICASTENS4_14ComposedLayoutINS4_7SwizzleILi3ELi4ELi3EEENS4_18smem_ptr_flag_bitsILi8EEENST_INS5_IJNSA_ILi8EEESG_EEENS5_IJSG_SB_EEEEEEEvNS4_8identityENS4_13SM90_TMA_LOADES1B_vS1C_EENS_8epilogue10collective6detail29Sm90TmaWarpSpecializedAdapterINS1G_15DefaultEpilogueISJ_SK_SK_NS1F_6thread17LinearCombinationISJ_Li1EffLNS1K_9ScaleType4KindE0ELNS_15FloatRoundStyleE2ESJ_EENS1_15EpilogueDefaultEEEEEvvEEEEvNT_6ParamsE:
        .type           _ZN7cutlass13device_kernelINS_4gemm6kernel13GemmUniversalIN4cute5tupleIJiiiiEEENS1_10collective13CollectiveMmaINS1_37MainloopSm90TmaGmmaWarpSpecializedFP8ILi9ENS5_IJNS4_1CILi1EEENSA_ILi2EEESB_EEENS1_35KernelTmaWarpSpecializedCooperativeEEENS5_IJNSA_ILi128EEENSA_ILi64EEESG_EEENS_12float_e4m3_tENS5_IJlSB_lEEESJ_SK_NS4_8TiledMMAINS4_8MMA_AtomIJNS4_4SM904GMMA30MMA_64x64x32_F32E4M3E4M3_SS_TNILNSO_7ScaleInE1ELSQ_1EEEEEENS4_6LayoutINS5_IJSC_SB_SB_EEENS5_IJSB_NSA_ILi0EEESV_EEEEENS5_IJNS4_10UnderscoreESY_SY_EEEEENS4_23SM90_TMA_LOAD_MULTICASTENS4_14ComposedLayoutINS4_7SwizzleILi3ELi4ELi3EEENS4_18smem_ptr_flag_bitsILi8EEENST_INS5_IJNSA_ILi8EEESG_EEENS5_IJSG_SB_EEEEEEEvNS4_8identityENS4_13SM90_TMA_LOADES1B_vS1C_EENS_8epilogue10collective6detail29Sm90TmaWarpSpecializedAdapterINS1G_15DefaultEpilogueISJ_SK_SK_NS1F_6thread17LinearCombinationISJ_Li1EffLNS1K_9ScaleType4KindE0ELNS_15FloatRoundStyleE2ESJ_EENS1_15EpilogueDefaultEEEEEvvEEEEvNT_6ParamsE,@function
        .size           _ZN7cutlass13device_kernelINS_4gemm6kernel13GemmUniversalIN4cute5tupleIJiiiiEEENS1_10collective13CollectiveMmaINS1_37MainloopSm90TmaGmmaWarpSpecializedFP8ILi9ENS5_IJNS4_1CILi1EEENSA_ILi2EEESB_EEENS1_35KernelTmaWarpSpecializedCooperativeEEENS5_IJNSA_ILi128EEENSA_ILi64EEESG_EEENS_12float_e4m3_tENS5_IJlSB_lEEESJ_SK_NS4_8TiledMMAINS4_8MMA_AtomIJNS4_4SM904GMMA30MMA_64x64x32_F32E4M3E4M3_SS_TNILNSO_7ScaleInE1ELSQ_1EEEEEENS4_6LayoutINS5_IJSC_SB_SB_EEENS5_IJSB_NSA_ILi0EEESV_EEEEENS5_IJNS4_10UnderscoreESY_SY_EEEEENS4_23SM90_TMA_LOAD_MULTICASTENS4_14ComposedLayoutINS4_7SwizzleILi3ELi4ELi3EEENS4_18smem_ptr_flag_bitsILi8EEENST_INS5_IJNSA_ILi8EEESG_EEENS5_IJSG_SB_EEEEEEEvNS4_8identityENS4_13SM90_TMA_LOADES1B_vS1C_EENS_8epilogue10collective6detail29Sm90TmaWarpSpecializedAdapterINS1G_15DefaultEpilogueISJ_SK_SK_NS1F_6thread17LinearCombinationISJ_Li1EffLNS1K_9ScaleType4KindE0ELNS_15FloatRoundStyleE2ESJ_EENS1_15EpilogueDefaultEEEEEvvEEEEvNT_6ParamsE,(.L_x_153 - _ZN7cutlass13device_kernelINS_4gemm6kernel13GemmUniversalIN4cute5tupleIJiiiiEEENS1_10collective13CollectiveMmaINS1_37MainloopSm90TmaGmmaWarpSpecializedFP8ILi9ENS5_IJNS4_1CILi1EEENSA_ILi2EEESB_EEENS1_35KernelTmaWarpSpecializedCooperativeEEENS5_IJNSA_ILi128EEENSA_ILi64EEESG_EEENS_12float_e4m3_tENS5_IJlSB_lEEESJ_SK_NS4_8TiledMMAINS4_8MMA_AtomIJNS4_4SM904GMMA30MMA_64x64x32_F32E4M3E4M3_SS_TNILNSO_7ScaleInE1ELSQ_1EEEEEENS4_6LayoutINS5_IJSC_SB_SB_EEENS5_IJSB_NSA_ILi0EEESV_EEEEENS5_IJNS4_10UnderscoreESY_SY_EEEEENS4_23SM90_TMA_LOAD_MULTICASTENS4_14ComposedLayoutINS4_7SwizzleILi3ELi4ELi3EEENS4_18smem_ptr_flag_bitsILi8EEENST_INS5_IJNSA_ILi8EEESG_EEENS5_IJSG_SB_EEEEEEEvNS4_8identityENS4_13SM90_TMA_LOADES1B_vS1C_EENS_8epilogue10collective6detail29Sm90TmaWarpSpecializedAdapterINS1G_15DefaultEpilogueISJ_SK_SK_NS1F_6thread17LinearCombinationISJ_Li1EffLNS1K_9ScaleType4KindE0ELNS_15FloatRoundStyleE2ESJ_EENS1_15EpilogueDefaultEEEEEvvEEEEvNT_6ParamsE)
        .other          _ZN7cutlass13device_kernelINS_4gemm6kernel13GemmUniversalIN4cute5tupleIJiiiiEEENS1_10collective13CollectiveMmaINS1_37MainloopSm90TmaGmmaWarpSpecializedFP8ILi9ENS5_IJNS4_1CILi1EEENSA_ILi2EEESB_EEENS1_35KernelTmaWarpSpecializedCooperativeEEENS5_IJNSA_ILi128EEENSA_ILi64EEESG_EEENS_12float_e4m3_tENS5_IJlSB_lEEESJ_SK_NS4_8TiledMMAINS4_8MMA_AtomIJNS4_4SM904GMMA30MMA_64x64x32_F32E4M3E4M3_SS_TNILNSO_7ScaleInE1ELSQ_1EEEEEENS4_6LayoutINS5_IJSC_SB_SB_EEENS5_IJSB_NSA_ILi0EEESV_EEEEENS5_IJNS4_10UnderscoreESY_SY_EEEEENS4_23SM90_TMA_LOAD_MULTICASTENS4_14ComposedLayoutINS4_7SwizzleILi3ELi4ELi3EEENS4_18smem_ptr_flag_bitsILi8EEENST_INS5_IJNSA_ILi8EEESG_EEENS5_IJSG_SB_EEEEEEEvNS4_8identityENS4_13SM90_TMA_LOADES1B_vS1C_EENS_8epilogue10collective6detail29Sm90TmaWarpSpecializedAdapterINS1G_15DefaultEpilogueISJ_SK_SK_NS1F_6thread17LinearCombinationISJ_Li1EffLNS1K_9ScaleType4KindE0ELNS_15FloatRoundStyleE2ESJ_EENS1_15EpilogueDefaultEEEEEvvEEEEvNT_6ParamsE,@"STO_CUDA_ENTRY STV_DEFAULT"
_ZN7cutlass13device_kernelINS_4gemm6kernel13GemmUniversalIN4cute5tupleIJiiiiEEENS1_10collective13CollectiveMmaINS1_37MainloopSm90TmaGmmaWarpSpecializedFP8ILi9ENS5_IJNS4_1CILi1EEENSA_ILi2EEESB_EEENS1_35KernelTmaWarpSpecializedCooperativeEEENS5_IJNSA_ILi128EEENSA_ILi64EEESG_EEENS_12float_e4m3_tENS5_IJlSB_lEEESJ_SK_NS4_8TiledMMAINS4_8MMA_AtomIJNS4_4SM904GMMA30MMA_64x64x32_F32E4M3E4M3_SS_TNILNSO_7ScaleInE1ELSQ_1EEEEEENS4_6LayoutINS5_IJSC_SB_SB_EEENS5_IJSB_NSA_ILi0EEESV_EEEEENS5_IJNS4_10UnderscoreESY_SY_EEEEENS4_23SM90_TMA_LOAD_MULTICASTENS4_14ComposedLayoutINS4_7SwizzleILi3ELi4ELi3EEENS4_18smem_ptr_flag_bitsILi8EEENST_INS5_IJNSA_ILi8EEESG_EEENS5_IJSG_SB_EEEEEEEvNS4_8identityENS4_13SM90_TMA_LOADES1B_vS1C_EENS_8epilogue10collective6detail29Sm90TmaWarpSpecializedAdapterINS1G_15DefaultEpilogueISJ_SK_SK_NS1F_6thread17LinearCombinationISJ_Li1EffLNS1K_9ScaleType4KindE0ELNS_15FloatRoundStyleE2ESJ_EENS1_15EpilogueDefaultEEEEEvvEEEEvNT_6ParamsE:
[----:B------:R-:W-:Y:S01]  /*0000*/  LDC R1, c[0x0][0x28] ;  /* 0x00000a00ff017b82 */ /* 0x000fe20000000800 */
[----:B------:R-:W0:Y:S01]  /*0010*/  S2R R0, SR_TID.X ;  /* 0x0000000000007919 */ /* 0x000e220000002100 */
[----:B------:R-:W-:Y:S01]  /*0020*/  ELECT P0, URZ, PT ;  /* 0x00000000003f782f */ /* 0x000fe20003800000 */
[----:B------:R-:W-:Y:S01]  /*0030*/  BSSY B0, `(.L_x_0) ;  /* 0x000000f000007945 */ /* 0x000fe20003800000 */
[--C-:B0-----:R-:W-:Y:S02]  /*0040*/  SHF.R.U32.HI R2, RZ, 0x5, R0.reuse ;  /* 0x00000005ff027819 */ /* 0x101fe40000011600 */
[----:B------:R-:W-:-:S03]  /*0050*/  SHF.R.U32.HI R4, RZ, 0x7, R0 ;  /* 0x00000007ff047819 */ /* 0x000fc60000011600 */
[----:B------:R-:W0:Y:S04]  /*0060*/  SHFL.IDX PT, R3, R2, RZ, 0x1f ;  /* 0x00001fff02037589 */ /* 0x000e2800000e0000 */
[----:B------:R-:W1:Y:S01]  /*0070*/  SHFL.IDX PT, R4, R4, RZ, 0x1f ;  /* 0x00001fff04047589 */ /* 0x000e6200000e0000 */
[----:B0-----:R-:W-:-:S13]  /*0080*/  ISETP.NE.OR P0, PT, R3, RZ, !P0 ;  /* 0x000000ff0300720c */ /* 0x001fda0004705670 */
[----:B-1----:R-:W-:Y:S05]  /*0090*/  @P0 BRA `(.L_x_1) ;  /* 0x0000000000200947 */ /* 0x002fea0003800000 */
[----:B------:R-:W-:Y:S02]  /*00a0*/  ULDC.64 UR4, c[0x0][0x198] ;  /* 0x0000660000047ab9 */ /* 0x000fe40000000a00 */
[----:B------:R-:W-:Y:S02]  /*00b0*/  UIADD3 UR6, UP0, UR4, 0xf0, URZ ;  /* 0x000000f004067890 */ /* 0x000fe4000ff1e03f */
[----:B------:R-:W-:Y:S02]  /*00c0*/  UIADD3 UR4, UP1, UR4, 0x1f0, URZ ;  /* 0x000001f004047890 */ /* 0x000fe4000ff3e03f */
[----:B------:R-:W-:Y:S02]  /*00d0*/  UIADD3.X UR7, URZ, UR5, URZ, UP0, !UPT ;  /* 0x000000053f077290 */ /* 0x000fe400087fe43f */
[----:B------:R-:W-:-:S07]  /*00e0*/  UIADD3.X UR5, URZ, UR5, URZ, UP1, !UPT ;  /* 0x000000053f057290 */ /* 0x000fce0008ffe43f */
[----:B------:R0:W-:Y:S02]  /*00f0*/  UTMACCTL.PF [UR6] ;  /* 0x00000000060079b9 */ /* 0x0001e40008040000 */
[----:B------:R0:W-:Y:S02]  /*0100*/  UTMACCTL.PF [UR4] ;  /* 0x00000000040079b9 */ /* 0x0001e40008040000 */
[----:B0-----:R-:W-:Y:S01]  /*0110*/  NOP ;  /* 0x0000000000007918 */ /* 0x001fe20000000000 */
.L_x_1:
[----:B------:R-:W-:Y:S05]  /*0120*/  BSYNC B0 ;  /* 0x0000000000007941 */ /* 0x000fea0003800000 */
.L_x_0:
[----:B------:R-:W0:Y:S02]  /*0130*/  SHFL.IDX PT, R5, R2, RZ, 0x1f ;  /* 0x00001fff02057589 */ /* 0x000e2400000e0000 */
[----:B0-----:R-:W-:-:S13]  /*0140*/  ISETP.NE.AND P0, PT, R5, RZ, PT ;  /* 0x000000ff0500720c */ /* 0x001fda0003f05270 */
[----:B------:R-:W-:Y:S05]  /*0150*/  @P0 BRA `(.L_x_2) ;  /* 0x00000000008c0947 */ /* 0x000fea0003800000 */
[----:B------:R-:W-:Y:S01]  /*0160*/  ELECT P0, URZ, PT ;  /* 0x00000000003f782f */ /* 0x000fe20003800000 */
[----:B------:R-:W-:-:S12]  /*0170*/  BSSY B0, `(.L_x_2) ;  /* 0x0000021000007945 */ /* 0x000fd80003800000 */
[----:B------:R-:W-:Y:S05]  /*0180*/  @!P0 BRA `(.L_x_3) ;  /* 0x00000000007c8947 */ /* 0x000fea0003800000 */
[----:B------:R-:W0:Y:S01]  /*0190*/  S2UR UR8, SR_CgaCtaId ;  /* 0x00000000000879c3 */ /* 0x000e220000008800 */
[----:B------:R-:W-:Y:S01]  /*01a0*/  UMOV UR4, 0x400 ;  /* 0x0000040000047882 */ /* 0x000fe20000000000 */
[----:B------:R-:W-:Y:S01]  /*01b0*/  UMOV UR5, 0x1 ;  /* 0x0000000100057882 */ /* 0x000fe20000000000 */
[----:B------:R-:W-:Y:S02]  /*01c0*/  UMOV UR6, 0x4 ;  /* 0x0000000400067882 */ /* 0x000fe40000000000 */
[----:B------:R-:W-:-:S04]  /*01d0*/  UIADD3 UR6, -UR6, 0x100000, URZ ;  /* 0x0010000006067890 */ /* 0x000fc8000fffe13f */
[----:B------:R-:W-:Y:S02]  /*01e0*/  USHF.L.U32 UR7, UR6, 0xb, URZ ;  /* 0x0000000b06077899 */ /* 0x000fe4000800063f */
[----:B------:R-:W-:Y:S02]  /*01f0*/  USHF.L.U32 UR6, UR6, 0x1, URZ ;  /* 0x0000000106067899 */ /* 0x000fe4000800063f */
[----:B0-----:R-:W-:Y:S02]  /*0200*/  ULEA UR8, UR8, UR4, 0x18 ;  /* 0x0000000408087291 */ /* 0x001fe4000f8ec03f */
[----:B------:R-:W-:-:S04]  /*0210*/  UIADD3 UR4, -UR5, 0x100000, URZ ;  /* 0x0010000005047890 */ /* 0x000fc8000fffe13f */
[----:B------:R-:W-:Y:S02]  /*0220*/  USHF.L.U32 UR5, UR4, 0xb, URZ ;  /* 0x0000000b04057899 */ /* 0x000fe4000800063f */
[----:B------:R-:W-:Y:S01]  /*0230*/  USHF.L.U32 UR4, UR4, 0x1, URZ ;  /* 0x0000000104047899 */ /* 0x000fe2000800063f */
[----:B------:R-:W0:Y:S11]  /*0240*/  FENCE.VIEW.ASYNC.S ;  /* 0x00000000000073c6 */ /* 0x000e360000000000 */
[----:B0-----:R0:W1:Y:S01]  /*0250*/  SYNCS.EXCH.64 URZ, [UR8], UR4 ;  /* 0x00000004083f75b2 */ /* 0x0010620008000100 */
[----:B------:R0:W2:Y:S01]  /*0260*/  SYNCS.EXCH.64 URZ, [UR8+0x48], UR6 ;  /* 0x00004806083f75b2 */ /* 0x0000a20008000100 */
[----:B------:R0:W3:Y:S01]  /*0270*/  SYNCS.EXCH.64 URZ, [UR8+0x8], UR4 ;  /* 0x00000804083f75b2 */ /* 0x0000e20008000100 */
[----:B------:R0:W4:Y:S01]  /*0280*/  SYNCS.EXCH.64 URZ, [UR8+0x50], UR6 ;  /* 0x00005006083f75b2 */ /* 0x0001220008000100 */
[----:B------:R0:W0:Y:S01]  /*0290*/  SYNCS.EXCH.64 URZ, [UR8+0x10], UR4 ;  /* 0x00001004083f75b2 */ /* 0x0000220008000100 */
        /* <DEDUP_REMOVED lines=13> */
[----:B------:R-:W-:Y:S01]  /*0370*/  NOP ;  /* 0x0000000000007918 */ /* 0x000fe20000000000 */
.L_x_3:
[----:B0-----:R-:W-:Y:S05]  /*0380*/  BSYNC B0 ;  /* 0x0000000000007941 */ /* 0x001fea0003800000 */
.L_x_2:
[----:B------:R-:W0:Y:S01]  /*0390*/  SHFL.IDX PT, R2, R2, RZ, 0x1f ;  /* 0x00001fff02027589 */ /* 0x000e2200000e0000 */
[----:B------:R-:W-:Y:S01]  /*03a0*/  SHF.R.S32.HI R7, RZ, 0x1f, R0 ;  /* 0x0000001fff077819 */ /* 0x000fe20000011400 */
[----:B------:R-:W5:Y:S01]  /*03b0*/  S2UR UR8, SR_CTAID.X ;  /* 0x00000000000879c3 */ /* 0x000f620000002500 */
[----:B------:R-:W-:Y:S01]  /*03c0*/  ELECT P0, URZ, PT ;  /* 0x00000000003f782f */ /* 0x000fe20003800000 */
[----:B------:R-:W1:Y:S01]  /*03d0*/  S2R R8, SR_CTAID.Y ;  /* 0x0000000000087919 */ /* 0x000e620000002600 */
[----:B------:R-:W-:Y:S01]  /*03e0*/  LEA.HI R7, R7, R0, RZ, 0x7 ;  /* 0x0000000007077211 */ /* 0x000fe200078f38ff */
[----:B------:R-:W-:Y:S01]  /*03f0*/  ULDC UR4, c[0x0][0x154] ;  /* 0x0000550000047ab9 */ /* 0x000fe20000000800 */
[----:B------:R-:W-:Y:S01]  /*0400*/  NOP ;  /* 0x0000000000007918 */ /* 0x000fe20000000000 */
[----:B------:R-:W-:Y:S01]  /*0410*/  NOP ;  /* 0x0000000000007918 */ /* 0x000fe20000000000 */
[----:B------:R-:W-:Y:S01]  /*0420*/  LOP3.LUT R7, R7, 0xffffff80, RZ, 0xc0, !PT ;  /* 0xffffff8007077812 */ /* 0x000fe200078ec0ff */
[----:B------:R-:W2:Y:S04]  /*0430*/  LDC R14, c[0x0][0x140] ;  /* 0x00005000ff0e7b82 */ /* 0x000ea80000000800 */
[----:B------:R-:W-:-:S04]  /*0440*/  IMAD.IADD R7, R0, 0x1, -R7 ;  /* 0x0000000100077824 */ /* 0x000fc800078e0a07 */
[----:B------:R-:W3:Y:S01]  /*0450*/  LDC R17, c[0x0][0x148] ;  /* 0x00005200ff117b82 */ /* 0x000ee20000000800 */
[----:B------:R-:W-:Y:S02]  /*0460*/  SHF.R.S32.HI R6, RZ, 0x1f, R7 ;  /* 0x0000001fff067819 */ /* 0x000fe40000011407 */
[----:B------:R-:W-:Y:S02]  /*0470*/  LOP3.LUT P2, RZ, R7, 0x7, RZ, 0xc0, !PT ;  /* 0x0000000707ff7812 */ /* 0x000fe4000784c0ff */
[----:B------:R-:W-:Y:S02]  /*0480*/  LEA.HI R6, R6, R7, RZ, 0x3 ;  /* 0x0000000706067211 */ /* 0x000fe400078f18ff */
[----:B0-----:R-:W-:Y:S01]  /*0490*/  ISETP.NE.OR P0, PT, R2, RZ, !P0 ;  /* 0x000000ff0200720c */ /* 0x001fe20004705670 */
[----:B------:R-:W0:Y:S01]  /*04a0*/  LDC R12, c[0x0][0x144] ;  /* 0x00005100ff0c7b82 */ /* 0x000e220000000800 */
[--C-:B------:R-:W-:Y:S02]  /*04b0*/  SHF.R.S32.HI R2, RZ, 0x3, R6.reuse ;  /* 0x00000003ff027819 */ /* 0x100fe40000011406 */
[----:B------:R-:W-:-:S02]  /*04c0*/  SHF.R.S32.HI R11, RZ, 0x1f, R6 ;  /* 0x0000001fff0b7819 */ /* 0x000fc40000011406 */
[----:B------:R-:W-:Y:S02]  /*04d0*/  SHF.R.S32.HI R6, RZ, 0x1f, R5 ;  /* 0x0000001fff067819 */ /* 0x000fe40000011405 */
[----:B------:R-:W-:Y:S02]  /*04e0*/  LEA.HI R11, R11, R2, RZ, 0x2 ;  /* 0x000000020b0b7211 */ /* 0x000fe400078f10ff */
[----:B------:R-:W-:Y:S02]  /*04f0*/  LEA.HI R6, R6, R5, RZ, 0x2 ;  /* 0x0000000506067211 */ /* 0x000fe400078f10ff */
[----:B-1----:R-:W-:Y:S01]  /*0500*/  I2FP.F32.U32 R10, R8 ;  /* 0x00000008000a7245 */ /* 0x002fe20000201000 */
[----:B------:R-:W-:Y:S01]  /*0510*/  VOTEU.ALL UP0, P0 ;  /* 0x00000000003f7886 */ /* 0x000fe20000000000 */
[----:B------:R-:W-:Y:S01]  /*0520*/  LOP3.LUT R6, R6, 0x3ffffffc, RZ, 0xc0, !PT ;  /* 0x3ffffffc06067812 */ /* 0x000fe200078ec0ff */
[----:B------:R-:W-:Y:S01]  /*0530*/  VOTEU.ALL UP1, P0 ;  /* 0x00000000003f7886 */ /* 0x000fe20000020000 */
[----:B------:R-:W-:Y:S01]  /*0540*/  LOP3.LUT R11, R11, 0xfffffffc, RZ, 0xc0, !PT ;  /* 0xfffffffc0b0b7812 */ /* 0x000fe200078ec0ff */
[----:B------:R-:W-:Y:S01]  /*0550*/  FMUL R13, R10, UR4 ;  /* 0x000000040a0d7c20 */ /* 0x000fe20008400000 */
[----:B------:R-:W1:Y:S01]  /*0560*/  @!UP0 S2UR UR7, SR_CgaCtaId ;  /* 0x00000000000789c3 */ /* 0x000e620000008800 */
[----:B------:R-:W-:Y:S01]  /*0570*/  IMAD.IADD R6, R5, 0x1, -R6 ;  /* 0x0000000105067824 */ /* 0x000fe200078e0a06 */
[----:B-----5:R-:W-:Y:S01]  /*0580*/  I2FP.F32.U32 R5, UR8 ;  /* 0x0000000800057c45 */ /* 0x020fe20008201000 */
[----:B------:R-:W-:Y:S01]  /*0590*/  ULDC UR4, c[0x0][0x150] ;  /* 0x0000540000047ab9 */ /* 0x000fe20000000800 */
[----:B------:R-:W-:Y:S01]  /*05a0*/  IMAD.IADD R11, R2, 0x1, -R11 ;  /* 0x00000001020b7824 */ /* 0x000fe200078e0a0b */
[----:B------:R-:W-:Y:S01]  /*05b0*/  SHF.R.S32.HI R2, RZ, 0x1f, R3 ;  /* 0x0000001fff027819 */ /* 0x000fe20000011403 */
[----:B------:R-:W5:Y:S01]  /*05c0*/  F2I.U32.TRUNC.NTZ R13, R13 ;  /* 0x0000000d000d7305 */ /* 0x000f62000020f000 */
[----:B------:R-:W-:Y:S01]  /*05d0*/  FMUL R10, R5, UR4 ;  /* 0x00000004050a7c20 */ /* 0x000fe20008400000 */
[----:B------:R-:W-:Y:S01]  /*05e0*/  IMAD R6, R6, 0x4, R11 ;  /* 0x0000000406067824 */ /* 0x000fe200078e020b */
[----:B------:R-:W-:Y:S01]  /*05f0*/  LEA.HI R2, R2, R3, RZ, 0x2 ;  /* 0x0000000302027211 */ /* 0x000fe200078f10ff */
[----:B------:R-:W-:Y:S01]  /*0600*/  UMOV UR4, 0x20 ;  /* 0x0000002000047882 */ /* 0x000fe20000000000 */
[----:B------:R-:W-:Y:S01]  /*0610*/  @!UP0 UMOV UR6, 0x400 ;  /* 0x0000040000068882 */ /* 0x000fe20000000000 */
[----:B------:R-:W-:Y:S01]  /*0620*/  IMAD.SHL.U32 R5, R6, 0x4, RZ ;  /* 0x0000000406057824 */ /* 0x000fe200078e00ff */
[----:B------:R-:W-:Y:S01]  /*0630*/  LOP3.LUT R2, R2, 0xfffffffc, RZ, 0xc0, !PT ;  /* 0xfffffffc02027812 */ /* 0x000fe200078ec0ff */
[----:B------:R-:W4:Y:S01]  /*0640*/  F2I.U32.TRUNC.NTZ R10, R10 ;  /* 0x0000000a000a7305 */ /* 0x000f22000020f000 */
[----:B------:R-:W-:-:S04]  /*0650*/  @!UP0 UIADD3 UR4, -UR4, 0x100000, URZ ;  /* 0x0010000004048890 */ /* 0x000fc8000fffe13f */
[----:B------:R-:W-:Y:S02]  /*0660*/  @!UP0 USHF.L.U32 UR5, UR4, 0xb, URZ ;  /* 0x0000000b04058899 */ /* 0x000fe4000800063f */
[----:B------:R-:W-:Y:S01]  /*0670*/  @!UP0 USHF.L.U32 UR4, UR4, 0x1, URZ ;  /* 0x0000000104048899 */ /* 0x000fe2000800063f */
[----:B--2---:R-:W-:Y:S01]  /*0680*/  ISETP.EQ.U32.AND P3, PT, R14, 0x1, PT ;  /* 0x000000010e00780c */ /* 0x004fe20003f62070 */
[----:B------:R-:W-:Y:S01]  /*0690*/  VIADD R14, R4, 0xffffffff ;  /* 0xffffffff040e7836 */ /* 0x000fe20000000000 */
[----:B------:R-:W-:Y:S01]  /*06a0*/  LOP3.LUT R6, R6, 0xc, R5, 0x78, !PT ;  /* 0x0000000c06067812 */ /* 0x000fe200078e7805 */
[----:B------:R-:W-:Y:S02]  /*06b0*/  IMAD.IADD R3, R3, 0x1, -R2 ;  /* 0x0000000103037824 */ /* 0x000fe400078e0a02 */
[----:B-----5:R-:W-:Y:S01]  /*06c0*/  IMAD.MOV R20, RZ, RZ, -R13 ;  /* 0x000000ffff147224 */ /* 0x020fe200078e0a0d */
[----:B------:R-:W-:Y:S01]  /*06d0*/  ISETP.GE.U32.AND P5, PT, R14, 0x2, PT ;  /* 0x000000020e00780c */ /* 0x000fe20003fa6070 */
[----:B-1----:R-:W-:Y:S01]  /*06e0*/  @!UP0 ULEA UR6, UR7, UR6, 0x18 ;  /* 0x0000000607068291 */ /* 0x002fe2000f8ec03f */
[----:B------:R-:W-:Y:S01]  /*06f0*/  ISETP.NE.AND P1, PT, R3, 0x3, PT ;  /* 0x000000030300780c */ /* 0x000fe20003f25270 */
[----:B---3--:R-:W-:Y:S01]  /*0700*/  IMAD R5, R17, R20, R8 ;  /* 0x0000001411057224 */ /* 0x008fe200078e0208 */
[----:B------:R-:W-:Y:S01]  /*0710*/  VOTEU.ALL UP0, P0 ;  /* 0x00000000003f7886 */ /* 0x000fe20000000000 */
[----:B------:R-:W-:Y:S01]  /*0720*/  ISETP.LT.U32.AND P0, PT, R6, 0x2, !P2 ;  /* 0x000000020600780c */ /* 0x000fe20005701070 */
[----:B----4-:R-:W-:Y:S01]  /*0730*/  IMAD.MOV R7, RZ, RZ, -R10 ;  /* 0x000000ffff077224 */ /* 0x010fe200078e0a0a */
[----:B------:R-:W-:-:S02]  /*0740*/  ISETP.EQ.OR P1, PT, R3, RZ, !P1 ;  /* 0x000000ff0300720c */ /* 0x000fc40004f22670 */
[----:B------:R-:W-:Y:S01]  /*0750*/  ISETP.NE.AND P4, PT, R5, R6, PT ;  /* 0x000000060500720c */ /* 0x000fe20003f85270 */
[----:B0-----:R-:W-:Y:S01]  /*0760*/  IMAD R7, R12, R7, UR8 ;  /* 0x000000080c077e24 */ /* 0x001fe2000f8e0207 */
[C---:B------:R-:W-:Y:S01]  /*0770*/  ISETP.EQ.AND P1, PT, R4.reuse, RZ, P1 ;  /* 0x000000ff0400720c */ /* 0x040fe20000f22270 */
[----:B------:R-:W0:Y:S02]  /*0780*/  FENCE.VIEW.ASYNC.S ;  /* 0x00000000000073c6 */ /* 0x000e240000000000 */
[----:B0-----:R0:W1:Y:S01]  /*0790*/  @!UP0 SYNCS.EXCH.64 URZ, [UR6+0xa0], UR4 ;  /* 0x0000a004063f85b2 */ /* 0x0010620008000100 */
[----:B------:R-:W-:Y:S02]  /*07a0*/  ISETP.NE.AND P2, PT, R4, RZ, PT ;  /* 0x000000ff0400720c */ /* 0x000fe40003f45270 */
[----:B------:R-:W-:Y:S02]  /*07b0*/  ISETP.EQ.OR P4, PT, R7, RZ, !P4 ;  /* 0x000000ff0700720c */ /* 0x000fe40006782670 */
[----:B------:R-:W-:-:S02]  /*07c0*/  SEL R2, RZ, 0x1, !P1 ;  /* 0x00000001ff027807 */ /* 0x000fc40004800000 */
[----:B------:R-:W-:Y:S02]  /*07d0*/  PLOP3.LUT P0, PT, P0, P4, PT, 0x80, 0x0 ;  /* 0x000000000000781c */ /* 0x000fe40000709070 */
[----:B------:R-:W-:Y:S01]  /*07e0*/  SEL R2, R2, 0x2, P5 ;  /* 0x0000000202027807 */ /* 0x000fe20002800000 */
[----:B------:R0:W2:Y:S01]  /*07f0*/  @!UP1 SYNCS.EXCH.64 URZ, [UR6+0xa8], UR4 ;  /* 0x0000a804063f95b2 */ /* 0x0000a20008000100 */
[----:B------:R-:W-:Y:S01]  /*0800*/  NOP ;  /* 0x0000000000007918 */ /* 0x000fe20000000000 */
[----:B------:R-:W-:Y:S08]  /*0810*/  @!P3 BRA `(.L_x_4) ;  /* 0x000000000008b947 */ /* 0x000ff00003800000 */
[----:B-12---:R-:W-:Y:S01]  /*0820*/  UCGABAR_ARV ;  /* 0x00000000000079c7 */ /* 0x006fe20008000000 */
[----:B------:R-:W-:Y:S05]  /*0830*/  BRA `(.L_x_5) ;  /* 0x0000000000047947 */ /* 0x000fea0003800000 */
.L_x_4:
[----:B-12---:R-:W-:Y:S01]  /*0840*/  NOP ;  /* 0x0000000000007918 */ /* 0x006fe20000000000 */
.L_x_5:
[----:B------:R-:W1:Y:S01]  /*0850*/  LDC R4, c[0x0][0x65c] ;  /* 0x00019700ff047b82 */ /* 0x000e620000000800 */
[----:B------:R-:W-:Y:S01]  /*0860*/  IMAD.MOV.U32 R5, RZ, RZ, RZ ;  /* 0x000000ffff057224 */ /* 0x000fe200078e00ff */
[----:B-1----:R-:W-:Y:S01]  /*0870*/  ISETP.NE.AND P4, PT, R4, 0x1, PT ;  /* 0x000000010400780c */ /* 0x002fe20003f85270 */
[----:B------:R-:W-:-:S12]  /*0880*/  IMAD.U32 R4, RZ, RZ, UR8 ;  /* 0x00000008ff047e24 */ /* 0x000fd8000f8e00ff */
[----:B------:R-:W1:Y:S01]  /*0890*/  @P4 LDC R13, c[0x0][0x10] ;  /* 0x00000400ff0d4b82 */ /* 0x000e620000000800 */
[----:B------:R-:W-:Y:S02]  /*08a0*/  @P4 IMAD.MOV.U32 R9, RZ, RZ, RZ ;  /* 0x000000ffff094224 */ /* 0x000fe400078e00ff */
[----:B------:R-:W-:-:S05]  /*08b0*/  @P4 IMAD.MOV.U32 R15, RZ, RZ, RZ ;  /* 0x000000ffff0f4224 */ /* 0x000fca00078e00ff */
[----:B------:R-:W2:Y:S01]  /*08c0*/  @!P4 LDC R11, c[0x0][0xc] ;  /* 0x00000300ff0bcb82 */ /* 0x000ea20000000800 */
[----:B-1----:R-:W-:-:S04]  /*08d0*/  @P4 IMAD.WIDE.U32 R12, R13, UR8, R8 ;  /* 0x000000080d0c4c25 */ /* 0x002fc8000f8e0008 */
[----:B--2---:R-:W-:-:S04]  /*08e0*/  @!P4 IMAD.WIDE.U32 R10, R8, R11, R4 ;  /* 0x0000000b080ac225 */ /* 0x004fc800078e0004 */
[----:B------:R-:W-:Y:S02]  /*08f0*/  @P4 IMAD.MOV.U32 R4, RZ, RZ, R12 ;  /* 0x000000ffff044224 */ /* 0x000fe400078e000c */
[----:B------:R-:W-:Y:S02]  /*0900*/  @P4 IMAD.IADD R5, R13, 0x1, R15 ;  /* 0x000000010d054824 */ /* 0x000fe400078e020f */
[----:B------:R-:W-:Y:S02]  /*0910*/  @!P4 IMAD.MOV.U32 R4, RZ, RZ, R10 ;  /* 0x000000ffff04c224 */ /* 0x000fe400078e000a */
[----:B------:R-:W-:Y:S01]  /*0920*/  @!P4 IMAD.MOV.U32 R5, RZ, RZ, R11 ;  /* 0x000000ffff05c224 */ /* 0x000fe200078e000b */
[----:B------:R-:W-:Y:S06]  /*0930*/  @!P3 BRA `(.L_x_6) ;  /* 0x00000000000cb947 */ /* 0x000fec0003800000 */
[----:B------:R-:W-:Y:S01]  /*0940*/  UCGABAR_WAIT ;  /* 0x0000000000007dc7 */ /* 0x000fe20008000000 */
[----:B------:R-:W-:Y:S01]  /*0950*/  CCTL.IVALL ;  /* 0x00000000ff00798f */ /* 0x000fe20002000000 */
[----:B------:R-:W-:Y:S05]  /*0960*/  BRA `(.L_x_7) ;  /* 0x0000000000047947 */ /* 0x000fea0003800000 */
.L_x_6:
[----:B------:R-:W-:Y:S06]  /*0970*/  BAR.SYNC.DEFER_BLOCKING 0x0 ;  /* 0x0000000000007b1d */ /* 0x000fec0000010000 */
.L_x_7:
[----:B------:R-:W-:Y:S05]  /*0980*/  @!P2 BRA `(.L_x_8) ;  /* 0x0000004c0044a947 */ /* 0x000fea0003800000 */
[----:B------:R-:W-:-:S13]  /*0990*/  ISETP.GT.U32.AND P1, PT, R14, 0x1, PT ;  /* 0x000000010e00780c */ /* 0x000fda0003f24070 */
[----:B0-----:R-:W-:Y:S05]  /*09a0*/  @P1 EXIT ;  /* 0x000000000000194d */ /* 0x001fea0003800000 */
[----:B------:R-:W-:Y:S01]  /*09b0*/  ULDC.64 UR4, c[0x0][0x650] ;  /* 0x0001940000047ab9 */ /* 0x000fe20000000a00 */
[----:B------:R-:W-:Y:S01]  /*09c0*/  PRMT R10, RZ, 0x7610, R10 ;  /* 0x00007610ff0a7816 */ /* 0x000fe2000000000a */
[----:B------:R-:W-:Y:S01]  /*09d0*/  IMAD.MOV.U32 R11, RZ, RZ, -0x1 ;  /* 0xffffffffff0b7424 */ /* 0x000fe200078e00ff */
[----:B------:R-:W-:Y:S01]  /*09e0*/  ISETP.GE.U32.AND P1, PT, R4, UR4, PT ;  /* 0x0000000404007c0c */ /* 0x000fe2000bf26070 */
[----:B------:R-:W-:Y:S02]  /*09f0*/  IMAD.MOV.U32 R12, RZ, RZ, -0x1 ;  /* 0xffffffffff0c7424 */ /* 0x000fe400078e00ff */
[----:B------:R-:W-:Y:S01]  /*0a00*/  IMAD.MOV.U32 R71, RZ, RZ, -0x1 ;  /* 0xffffffffff477424 */ /* 0x000fe200078e00ff */
[----:B------:R-:W-:-:S13]  /*0a10*/  ISETP.GE.U32.AND.EX P1, PT, R5, UR5, PT, P1 ;  /* 0x0000000505007c0c */ /* 0x000fda000bf26110 */
[----:B------:R-:W-:Y:S05]  /*0a20*/  @P1 BRA `(.L_x_9) ;  /* 0x0000000400241947 */ /* 0x000fea0003800000 */
[----:B------:R-:W0:Y:S01]  /*0a30*/  LDC.64 R22, c[0x0][0x628] ;  /* 0x00018a00ff167b82 */ /* 0x000e220000000a00 */
[----:B------:R-:W-:Y:S02]  /*0a40*/  IMAD.MOV.U32 R10, RZ, RZ, R4 ;  /* 0x000000ffff0a7224 */ /* 0x000fe400078e0004 */
[----:B------:R-:W-:-:S05]  /*0a50*/  IMAD.MOV.U32 R11, RZ, RZ, R5 ;  /* 0x000000ffff0b7224 */ /* 0x000fca00078e0005 */
[----:B------:R-:W1:Y:S08]  /*0a60*/  LDC R16, c[0x0][0x630] ;  /* 0x00018c00ff107b82 */ /* 0x000e700000000800 */
[----:B------:R-:W2:Y:S01]  /*0a70*/  LDC.64 R24, c[0x0][0x620] ;  /* 0x00018800ff187b82 */ /* 0x000ea20000000a00 */
[----:B0-----:R-:W-:-:S04]  /*0a80*/  ISETP.NE.U32.AND P1, PT, R22, RZ, PT ;  /* 0x000000ff1600720c */ /* 0x001fc80003f25070 */
[----:B------:R-:W-:-:S13]  /*0a90*/  ISETP.NE.AND.EX P1, PT, R23, RZ, PT, P1 ;  /* 0x000000ff1700720c */ /* 0x000fda0003f25310 */
[----:B-12---:R-:W-:Y:S05]  /*0aa0*/  @!P1 BRA `(.L_x_10) ;  /* 0x0000000000289947 */ /* 0x006fea0003800000 */
[----:B------:R-:W0:Y:S02]  /*0ab0*/  LDC R3, c[0x0][0x634] ;  /* 0x00018d00ff037b82 */ /* 0x000e240000000800 */
[----:B0-----:R-:W-:-:S05]  /*0ac0*/  IADD3 R3, P1, R4, R3, RZ ;  /* 0x0000000304037210 */ /* 0x001fca0007f3e0ff */
[----:B------:R-:W-:-:S04]  /*0ad0*/  IMAD.X R19, RZ, RZ, R5, P1 ;  /* 0x000000ffff137224 */ /* 0x000fc800008e0605 */
[----:B------:R-:W-:-:S04]  /*0ae0*/  IMAD.WIDE.U32 R10, R19, R22, RZ ;  /* 0x00000016130a7225 */ /* 0x000fc800078e00ff */
[----:B------:R-:W-:-:S04]  /*0af0*/  IMAD.WIDE.U32 R12, P1, R3, R23, R10 ;  /* 0x00000017030c7225 */ /* 0x000fc8000782000a */
[----:B------:R-:W-:-:S04]  /*0b00*/  IMAD.WIDE.U32 R10, R3, R22, RZ ;  /* 0x00000016030a7225 */ /* 0x000fc800078e00ff */
[----:B------:R-:W-:Y:S01]  /*0b10*/  IMAD.X R15, RZ, RZ, RZ, P1 ;  /* 0x000000ffff0f7224 */ /* 0x000fe200008e06ff */
[----:B------:R-:W-:Y:S01]  /*0b20*/  IADD3 RZ, P1, R11, R12, RZ ;  /* 0x0000000c0bff7210 */ /* 0x000fe20007f3e0ff */
[----:B------:R-:W-:-:S04]  /*0b30*/  IMAD.MOV.U32 R14, RZ, RZ, R13 ;  /* 0x000000ffff0e7224 */ /* 0x000fc800078e000d */
[----:B------:R-:W-:-:S08]  /*0b40*/  IMAD.WIDE.U32.X R10, R19, R23, R14, P1 ;  /* 0x00000017130a7225 */ /* 0x000fd000008e040e */
.L_x_10:
[----:B------:R-:W0:Y:S01]  /*0b50*/  LDC.64 R28, c[0x0][0x640] ;  /* 0x00019000ff1c7b82 */ /* 0x000e220000000a00 */
[--C-:B------:R-:W-:Y:S01]  /*0b60*/  SHF.R.U64 R71, R10, R16, R11.reuse ;  /* 0x000000100a477219 */ /* 0x100fe2000000120b */
[----:B------:R-:W-:Y:S01]  /*0b70*/  IMAD R20, R17, R20, R8 ;  /* 0x0000001411147224 */ /* 0x000fe200078e0208 */
[----:B------:R-:W-:Y:S01]  /*0b80*/  SHF.R.U32.HI R3, RZ, R16, R11 ;  /* 0x00000010ff037219 */ /* 0x000fe2000001160b */
[----:B------:R-:W-:Y:S01]  /*0b90*/  IMAD.MOV.U32 R17, RZ, RZ, 0x1 ;  /* 0x00000001ff117424 */ /* 0x000fe200078e00ff */
[----:B------:R-:W-:-:S03]  /*0ba0*/  IADD3 R9, P1, RZ, -R71, RZ ;  /* 0x80000047ff097210 */ /* 0x000fc60007f3e0ff */
[----:B------:R-:W1:Y:S02]  /*0bb0*/  LDC R14, c[0x0][0x618] ;  /* 0x00018600ff0e7b82 */ /* 0x000e640000000800 */
[----:B------:R-:W-:Y:S02]  /*0bc0*/  IMAD.X R3, RZ, RZ, ~R3, P1 ;  /* 0x000000ffff037224 */ /* 0x000fe400008e0e03 */
[----:B------:R-:W-:-:S04]  /*0bd0*/  IMAD.WIDE.U32 R10, R9, R24, R4 ;  /* 0x00000018090a7225 */ /* 0x000fc800078e0004 */
[----:B------:R-:W2:Y:S01]  /*0be0*/  LDC R18, c[0x0][0x608] ;  /* 0x00018200ff127b82 */ /* 0x000ea20000000800 */
[----:B------:R-:W-:Y:S02]  /*0bf0*/  IMAD R12, R3, R24, RZ ;  /* 0x00000018030c7224 */ /* 0x000fe400078e02ff */
[----:B------:R-:W-:Y:S02]  /*0c00*/  IMAD.MOV.U32 R3, RZ, RZ, -0x1 ;  /* 0xffffffffff037424 */ /* 0x000fe400078e00ff */
[----:B------:R-:W-:-:S03]  /*0c10*/  IMAD R9, R9, R25, R12 ;  /* 0x0000001909097224 */ /* 0x000fc600078e020c */
[----:B------:R-:W3:Y:S01]  /*0c20*/  LDC R26, c[0x0][0x658] ;  /* 0x00019600ff1a7b82 */ /* 0x000ee20000000800 */
[----:B------:R-:W-:Y:S01]  /*0c30*/  IMAD.IADD R9, R11, 0x1, R9 ;  /* 0x000000010b097824 */ /* 0x000fe200078e0209 */
[----:B0-----:R-:W-:-:S04]  /*0c40*/  ISETP.NE.U32.AND P1, PT, R28, RZ, PT ;  /* 0x000000ff1c00720c */ /* 0x001fc80003f25070 */
[----:B------:R-:W-:Y:S02]  /*0c50*/  ISETP.NE.AND.EX P1, PT, R29, RZ, PT, P1 ;  /* 0x000000ff1d00720c */ /* 0x000fe40003f25310 */
[----:B------:R-:W0:Y:S01]  /*0c60*/  LDC R22, c[0x0][0x600] ;  /* 0x00018000ff167b82 */ /* 0x000e220000000800 */
[-CC-:B-1----:R-:W-:Y:S02]  /*0c70*/  SHF.R.U64 R16, R10, R14.reuse, R9.reuse ;  /* 0x0000000e0a107219 */ /* 0x182fe40000001209 */
[----:B------:R-:W-:-:S05]  /*0c80*/  SHF.R.U32.HI R9, RZ, R14, R9 ;  /* 0x0000000eff097219 */ /* 0x000fca0000011609 */
[----:B------:R-:W1:Y:S01]  /*0c90*/  LDC R19, c[0x0][0x648] ;  /* 0x00019200ff137b82 */ /* 0x000e620000000800 */
[-CC-:B--2---:R-:W-:Y:S02]  /*0ca0*/  SHF.R.U64 R25, R16, R18.reuse, R9.reuse ;  /* 0x0000001210197219 */ /* 0x184fe40000001209 */
[----:B------:R-:W-:-:S05]  /*0cb0*/  SHF.R.U32.HI R9, RZ, R18, R9 ;  /* 0x00000012ff097219 */ /* 0x000fca0000011609 */
[----:B------:R-:W2:Y:S01]  /*0cc0*/  LDC R21, c[0x0][0x638] ;  /* 0x00018e00ff157b82 */ /* 0x000ea20000000800 */
[-CC-:B---3--:R-:W-:Y:S02]  /*0cd0*/  SHF.R.U64 R18, R25, R26.reuse, R9.reuse ;  /* 0x0000001a19127219 */ /* 0x188fe40000001209 */
[-C--:B------:R-:W-:Y:S02]  /*0ce0*/  SHF.L.U32 R3, R3, R26.reuse, RZ ;  /* 0x0000001a03037219 */ /* 0x080fe400000006ff */
[----:B------:R-:W-:Y:S01]  /*0cf0*/  SHF.R.U32.HI R9, RZ, R26, R9 ;  /* 0x0000001aff097219 */ /* 0x000fe20000011609 */
[----:B------:R-:W-:Y:S01]  /*0d00*/  IMAD.MOV.U32 R8, RZ, RZ, R18 ;  /* 0x000000ffff087224 */ /* 0x000fe200078e0012 */
[----:B------:R-:W-:Y:S01]  /*0d10*/  LOP3.LUT R14, RZ, R3, RZ, 0x33, !PT ;  /* 0x00000003ff0e7212 */ /* 0x000fe200078e33ff */
[----:B------:R-:W3:Y:S01]  /*0d20*/  LDC R23, c[0x0][0x610] ;  /* 0x00018400ff177b82 */ /* 0x000ee20000000800 */
[----:B------:R-:W-:Y:S05]  /*0d30*/  @!P1 BRA `(.L_x_11) ;  /* 0x0000000000289947 */ /* 0x000fea0003800000 */
[----:B------:R-:W4:Y:S02]  /*0d40*/  LDC R3, c[0x0][0x64c] ;  /* 0x00019300ff037b82 */ /* 0x000f240000000800 */
[----:B----4-:R-:W-:-:S05]  /*0d50*/  IADD3 R3, P1, R18, R3, RZ ;  /* 0x0000000312037210 */ /* 0x010fca0007f3e0ff */
        /* <DEDUP_REMOVED lines=8> */
.L_x_11:
[----:B-1----:R-:W-:Y:S01]  /*0de0*/  SHF.R.U64 R8, R8, R19, R9 ;  /* 0x0000001308087219 */ /* 0x002fe20000001209 */
[----:B0-----:R-:W-:Y:S01]  /*0df0*/  VIADD R9, R22, 0xffffffff ;  /* 0xffffffff16097836 */ /* 0x001fe20000000000 */
[----:B------:R-:W-:Y:S02]  /*0e00*/  SHF.L.U32 R3, R17, R26, RZ ;  /* 0x0000001a11037219 */ /* 0x000fe400000006ff */
[----:B------:R-:W-:Y:S01]  /*0e10*/  LOP3.LUT R14, R25, R14, RZ, 0xc0, !PT ;  /* 0x0000000e190e7212 */ /* 0x000fe200078ec0ff */
[----:B------:R-:W-:Y:S01]  /*0e20*/  IMAD.MOV R10, RZ, RZ, -R8 ;  /* 0x000000ffff0a7224 */ /* 0x000fe200078e0a08 */
[----:B------:R-:W-:-:S03]  /*0e30*/  SEL R7, R7, R20, !P4 ;  /* 0x0000001407077207 */ /* 0x000fc60006000000 */
[----:B------:R-:W-:Y:S01]  /*0e40*/  IMAD R14, R3, R8, R14 ;  /* 0x00000008030e7224 */ /* 0x000fe200078e020e */
[----:B------:R-:W-:Y:S01]  /*0e50*/  LOP3.LUT R8, R16, R9, RZ, 0xc0, !PT ;  /* 0x0000000910087212 */ /* 0x000fe200078ec0ff */
[----:B--2---:R-:W-:Y:S02]  /*0e60*/  IMAD R3, R10, R21, R18 ;  /* 0x000000150a037224 */ /* 0x004fe400078e0212 */
[----:B---3--:R-:W-:Y:S02]  /*0e70*/  IMAD R7, R14, R23, R7 ;  /* 0x000000170e077224 */ /* 0x008fe400078e0207 */
[----:B------:R-:W-:Y:S02]  /*0e80*/  IMAD R8, R3, R22, R8 ;  /* 0x0000001603087224 */ /* 0x000fe400078e0208 */
[----:B------:R-:W-:-:S03]  /*0e90*/  IMAD.MOV.U32 R10, RZ, RZ, 0x1 ;  /* 0x00000001ff0a7424 */ /* 0x000fc600078e00ff */
[----:B------:R-:W-:Y:S02]  /*0ea0*/  SEL R12, R8, R7, !P4 ;  /* 0x00000007080c7207 */ /* 0x000fe40006000000 */
[----:B------:R-:W-:-:S07]  /*0eb0*/  SEL R11, R7, R8, !P4 ;  /* 0x00000008070b7207 */ /* 0x000fce0006000000 */
.L_x_9:
[----:B------:R-:W-:-:S08]  /*0ec0*/  NOP ;  /* 0x0000000000007918 */ /* 0x000fd00000000000 */
[----:B------:R-:W0:Y:S02]  /*0ed0*/  USETMAXREG.TRY_ALLOC.CTAPOOL UP0, 0xe8 ;  /* 0x000000e8000079c8 */ /* 0x000e240008000600 */
[----:B0-----:R-:W-:-:S13]  /*0ee0*/  PLOP3.LUT P1, PT, PT, PT, UP0, 0x80, 0x0 ;  /* 0x000000000000781c */ /* 0x001fda0003f2f008 */
[----:B------:R-:W-:Y:S05]  /*0ef0*/  @!P1 BRA `(.L_x_9) ;  /* 0xfffffffc00f09947 */ /* 0x000fea000383ffff */
[----:B------:R-:W-:Y:S01]  /*0f00*/  ULDC.64 UR4, c[0x0][0x598] ;  /* 0x0001660000047ab9 */ /* 0x000fe20000000a00 */
[----:B------:R-:W-:Y:S01]  /*0f10*/  ULDC.64 UR16, c[0x0][0x208] ;  /* 0x0000820000107ab9 */ /* 0x000fe20000000a00 */
[----:B------:R-:W-:-:S04]  /*0f20*/  ISETP.NE.U32.AND P1, PT, RZ, UR4, PT ;  /* 0x00000004ff007c0c */ /* 0x000fc8000bf25070 */
[----:B------:R-:W-:-:S13]  /*0f30*/  ISETP.NE.AND.EX P1, PT, RZ, UR5, PT, P1 ;  /* 0x00000005ff007c0c */ /* 0x000fda000bf25310 */
[----:B------:R-:W-:Y:S05]  /*0f40*/  @!P1 BRA `(.L_x_12) ;  /* 0x00000000001c9947 */ /* 0x000fea0003800000 */
[----:B------:R-:W0:Y:S02]  /*0f50*/  LDC.64 R8, c[0x0][0x598] ;  /* 0x00016600ff087b82 */ /* 0x000e240000000a00 */
[----:B0-----:R-:W2:Y:S02]  /*0f60*/  LDG.E.64 R8, desc[UR16][R8.64] ;  /* 0x0000001008087981 */ /* 0x001ea4000c1e1b00 */
[----:B--2---:R-:W-:-:S04]  /*0f70*/  ISETP.NE.U32.AND P1, PT, R8, RZ, PT ;  /* 0x000000ff0800720c */ /* 0x004fc80003f25070 */
[----:B------:R-:W-:-:S13]  /*0f80*/  ISETP.NE.AND.EX P1, PT, R9, RZ, PT, P1 ;  /* 0x000000ff0900720c */ /* 0x000fda0003f25310 */
[----:B------:R-:W-:Y:S05]  /*0f90*/  @!P1 BRA `(.L_x_12) ;  /* 0x0000000000089947 */ /* 0x000fea0003800000 */
[----:B------:R0:W5:Y:S01]  /*0fa0*/  LD.E R3, desc[UR16][R8.64] ;  /* 0x0000001008037980 */ /* 0x000162000c101900 */
[----:B------:R-:W-:Y:S05]  /*0fb0*/  BRA `(.L_x_13) ;  /* 0x0000000000207947 */ /* 0x000fea0003800000 */
.L_x_12:
[----:B------:R-:W-:Y:S02]  /*0fc0*/  ULDC.64 UR4, c[0x0][0x588] ;  /* 0x0001620000047ab9 */ /* 0x000fe40000000a00 */
[----:B------:R-:W-:-:S04]  /*0fd0*/  ISETP.NE.U32.AND P1, PT, RZ, UR4, PT ;  /* 0x00000004ff007c0c */ /* 0x000fc8000bf25070 */
[----:B------:R-:W-:-:S13]  /*0fe0*/  ISETP.NE.AND.EX P1, PT, RZ, UR5, PT, P1 ;  /* 0x00000005ff007c0c */ /* 0x000fda000bf25310 */
[----:B------:R-:W-:Y:S05]  /*0ff0*/  @!P1 BRA `(.L_x_14) ;  /* 0x00000000000c9947 */ /* 0x000fea0003800000 */
[----:B------:R-:W0:Y:S02]  /*1000*/  LDC.64 R8, c[0x0][0x588] ;  /* 0x00016200ff087b82 */ /* 0x000e240000000a00 */
[----:B0-----:R1:W5:Y:S01]  /*1010*/  LDG.E R3, desc[UR16][R8.64] ;  /* 0x0000001008037981 */ /* 0x001362000c1e1900 */
[----:B------:R-:W-:Y:S05]  /*1020*/  BRA `(.L_x_13) ;  /* 0x0000000000047947 */ /* 0x000fea0003800000 */
.L_x_14:
[----:B------:R-:W2:Y:S02]  /*1030*/  LDC R3, c[0x0][0x580] ;  /* 0x00016000ff037b82 */ /* 0x000ea40000000800 */
.L_x_13:
[----:B------:R-:W-:Y:S02]  /*1040*/  ULDC.64 UR4, c[0x0][0x5a0] ;  /* 0x0001680000047ab9 */ /* 0x000fe40000000a00 */
[----:B------:R-:W-:-:S04]  /*1050*/  ISETP.NE.U32.AND P1, PT, RZ, UR4, PT ;  /* 0x00000004ff007c0c */ /* 0x000fc8000bf25070 */
[----:B------:R-:W-:-:S13]  /*1060*/  ISETP.NE.AND.EX P1, PT, RZ, UR5, PT, P1 ;  /* 0x00000005ff007c0c */ /* 0x000fda000bf25310 */
[----:B------:R-:W-:Y:S05]  /*1070*/  @!P1 BRA `(.L_x_15) ;  /* 0x00000000001c9947 */ /* 0x000fea0003800000 */
[----:B01----:R-:W0:Y:S02]  /*1080*/  LDC.64 R8, c[0x0][0x5a0] ;  /* 0x00016800ff087b82 */ /* 0x003e240000000a00 */
[----:B0-----:R-:W3:Y:S02]  /*1090*/  LDG.E.64 R8, desc[UR16][R8.64] ;  /* 0x0000001008087981 */ /* 0x001ee4000c1e1b00 */
[----:B---3--:R-:W-:-:S04]  /*10a0*/  ISETP.NE.U32.AND P1, PT, R8, RZ, PT ;  /* 0x000000ff0800720c */ /* 0x008fc80003f25070 */
[----:B------:R-:W-:-:S13]  /*10b0*/  ISETP.NE.AND.EX P1, PT, R9, RZ, PT, P1 ;  /* 0x000000ff0900720c */ /* 0x000fda0003f25310 */
[----:B------:R-:W-:Y:S05]  /*10c0*/  @!P1 BRA `(.L_x_15) ;  /* 0x0000000000089947 */ /* 0x000fea0003800000 */
[----:B------:R0:W5:Y:S01]  /*10d0*/  LD.E R7, desc[UR16][R8.64] ;  /* 0x0000001008077980 */ /* 0x000162000c101900 */
[----:B------:R-:W-:Y:S05]  /*10e0*/  BRA `(.L_x_16) ;  /* 0x0000000000207947 */ /* 0x000fea0003800000 */
.L_x_15:
[----:B------:R-:W-:Y:S02]  /*10f0*/  ULDC.64 UR4, c[0x0][0x590] ;  /* 0x0001640000047ab9 */ /* 0x000fe40000000a00 */
[----:B------:R-:W-:-:S04]  /*1100*/  ISETP.NE.U32.AND P1, PT, RZ, UR4, PT ;  /* 0x00000004ff007c0c */ /* 0x000fc8000bf25070 */
[----:B------:R-:W-:-:S13]  /*1110*/  ISETP.NE.AND.EX P1, PT, RZ, UR5, PT, P1 ;  /* 0x00000005ff007c0c */ /* 0x000fda000bf25310 */
[----:B------:R-:W-:Y:S05]  /*1120*/  @!P1 BRA `(.L_x_17) ;  /* 0x00000000000c9947 */ /* 0x000fea0003800000 */
[----:B01----:R-:W0:Y:S02]  /*1130*/  LDC.64 R8, c[0x0][0x590] ;  /* 0x00016400ff087b82 */ /* 0x003e240000000a00 */
[----:B0-----:R1:W5:Y:S01]  /*1140*/  LDG.E R7, desc[UR16][R8.64] ;  /* 0x0000001008077981 */ /* 0x001362000c1e1900 */
[----:B------:R-:W-:Y:S05]  /*1150*/  BRA `(.L_x_16) ;  /* 0x0000000000047947 */ /* 0x000fea0003800000 */
.L_x_17:
[----:B------:R-:W3:Y:S02]  /*1160*/  LDC R7, c[0x0][0x584] ;  /* 0x00016100ff077b82 */ /* 0x000ee40000000800 */
.L_x_16:
[----:B------:R-:W-:-:S13]  /*1170*/  LOP3.LUT P1, RZ, R10, 0xff, RZ, 0xc0, !PT ;  /* 0x000000ff0aff7812 */ /* 0x000fda000782c0ff */
[----:B------:R-:W-:Y:S05]  /*1180*/  @!P1 EXIT ;  /* 0x000000000000994d */ /* 0x000fea0003800000 */
[----:B------:R-:W-:Y:S01]  /*1190*/  ULDC UR4, c[0x0][0x28c] ;  /* 0x0000a30000047ab9 */ /* 0x000fe20000000800 */
[----:B------:R-:W-:Y:S01]  /*11a0*/  LOP3.LUT R81, R2, 0x1, RZ, 0xfc, !PT ;  /* 0x0000000102517812 */ /* 0x000fe200078efcff */
[----:B------:R-:W-:-:S04]  /*11b0*/  UIADD3 UR4, UR4, 0x7f, URZ ;  /* 0x0000007f04047890 */ /* 0x000fc8000fffe03f */
[----:B------:R-:W-:-:S04]  /*11c0*/  USHF.R.S32.HI UR5, URZ, 0x1f, UR4 ;  /* 0x0000001f3f057899 */ /* 0x000fc80008011404 */
[----:B------:R-:W-:-:S03]  /*11d0*/  ULEA.HI UR5, UR5, UR4, URZ, 0x7 ;  /* 0x0000000405057291 */ /* 0x000fc6000f8f383f */
[----:B------:R-:W-:Y:S01]  /*11e0*/  UMOV UR4, URZ ;  /* 0x0000003f00047c82 */ /* 0x000fe20008000000 */
[----:B------:R-:W-:-:S03]  /*11f0*/  USHF.R.S32.HI UR9, URZ, 0x7, UR5 ;  /* 0x000000073f097899 */ /* 0x000fc60008011405 */
[----:B------:R-:W-:-:S09]  /*1200*/  UMOV UR5, URZ ;  /* 0x0000003f00057c82 */ /* 0x000fd20008000000 */
.L_x_108:
[----:B01----:R-:W-:Y:S01]  /*1210*/  LOP3.LUT R8, R0, 0x80, RZ, 0xc0, !PT ;  /* 0x0000008000087812 */ /* 0x003fe200078ec0ff */
[----:B------:R-:W0:Y:S01]  /*1220*/  S2UR UR13, SR_CgaCtaId ;  /* 0x00000000000d79c3 */ /* 0x000e220000008800 */
[----:B------:R-:W-:Y:S01]  /*1230*/  UMOV UR12, 0x400 ;  /* 0x00000400000c7882 */ /* 0x000fe20000000000 */
[----:B------:R-:W-:Y:S01]  /*1240*/  UMOV UR6, URZ ;  /* 0x0000003f00067c82 */ /* 0x000fe20008000000 */
[----:B------:R-:W-:Y:S01]  /*1250*/  SHF.R.U32.HI R8, RZ, 0x7, R8 ;  /* 0x00000007ff087819 */ /* 0x000fe20000011608 */
[----:B------:R-:W-:Y:S01]  /*1260*/  UMOV UR7, URZ ;  /* 0x0000003f00077c82 */ /* 0x000fe20008000000 */
[----:B------:R-:W-:Y:S01]  /*1270*/  UMOV UR18, UR5 ;  /* 0x0000000500127c82 */ /* 0x000fe20008000000 */
[----:B------:R-:W-:Y:S02]  /*1280*/  CS2R R14, SRZ ;  /* 0x00000000000e7805 */ /* 0x000fe4000001ff00 */
[----:B------:R-:W-:Y:S01]  /*1290*/  CS2R R16, SRZ ;  /* 0x0000000000107805 */ /* 0x000fe2000001ff00 */
[----:B------:R-:W1:Y:S01]  /*12a0*/  LDC R9, c[0x0][0x28c] ;  /* 0x0000a300ff097b82 */ /* 0x000e620000000800 */
[----:B----4-:R-:W4:Y:S01]  /*12b0*/  SHFL.IDX PT, R8, R8, RZ, 0x1f ;  /* 0x00001fff08087589 */ /* 0x010f2200000e0000 */
[----:B------:R-:W-:-:S02]  /*12c0*/  CS2R R18, SRZ ;  /* 0x0000000000127805 */ /* 0x000fc4000001ff00 */
[----:B------:R-:W-:Y:S02]  /*12d0*/  CS2R R20, SRZ ;  /* 0x0000000000147805 */ /* 0x000fe4000001ff00 */
[----:B------:R-:W-:Y:S02]  /*12e0*/  CS2R R56, SRZ ;  /* 0x0000000000387805 */ /* 0x000fe4000001ff00 */
[----:B------:R-:W-:Y:S02]  /*12f0*/  CS2R R58, SRZ ;  /* 0x00000000003a7805 */ /* 0x000fe4000001ff00 */
[----:B------:R-:W-:Y:S02]  /*1300*/  CS2R R60, SRZ ;  /* 0x00000000003c7805 */ /* 0x000fe4000001ff00 */
[----:B------:R-:W-:Y:S02]  /*1310*/  CS2R R62, SRZ ;  /* 0x00000000003e7805 */ /* 0x000fe4000001ff00 */
[----:B------:R-:W-:-:S02]  /*1320*/  CS2R R64, SRZ ;  /* 0x0000000000407805 */ /* 0x000fc4000001ff00 */
[----:B------:R-:W-:Y:S02]  /*1330*/  CS2R R66, SRZ ;  /* 0x0000000000427805 */ /* 0x000fe4000001ff00 */
[----:B------:R-:W-:Y:S01]  /*1340*/  CS2R R68, SRZ ;  /* 0x0000000000447805 */ /* 0x000fe2000001ff00 */
[----:B------:R-:W-:Y:S01]  /*1350*/  IMAD.MOV.U32 R70, RZ, RZ, RZ ;  /* 0x000000ffff467224 */ /* 0x000fe200078e00ff */
[----:B------:R-:W-:Y:S02]  /*1360*/  CS2R R72, SRZ ;  /* 0x0000000000487805 */ /* 0x000fe4000001ff00 */
[----:B------:R-:W-:Y:S02]  /*1370*/  CS2R R74, SRZ ;  /* 0x00000000004a7805 */ /* 0x000fe4000001ff00 */
[----:B------:R-:W-:Y:S02]  /*1380*/  CS2R R76, SRZ ;  /* 0x00000000004c7805 */ /* 0x000fe4000001ff00 */
[----:B------:R-:W-:Y:S01]  /*1390*/  CS2R R78, SRZ ;  /* 0x00000000004e7805 */ /* 0x000fe2000001ff00 */
[----:B------:R-:W-:Y:S01]  /*13a0*/  IMAD.MOV.U32 R80, RZ, RZ, RZ ;  /* 0x000000ffff507224 */ /* 0x000fe200078e00ff */
[----:B------:R-:W-:Y:S01]  /*13b0*/  CS2R R24, SRZ ;  /* 0x0000000000187805 */ /* 0x000fe2000001ff00 */
[----:B--2---:R-:W-:Y:S01]  /*13c0*/  IMAD.U32 R22, RZ, RZ, UR4 ;  /* 0x00000004ff167e24 */ /* 0x004fe2000f8e00ff */
[----:B------:R-:W-:-:S02]  /*13d0*/  CS2R R26, SRZ ;  /* 0x00000000001a7805 */ /* 0x000fc4000001ff00 */
[----:B------:R-:W-:Y:S02]  /*13e0*/  CS2R R28, SRZ ;  /* 0x00000000001c7805 */ /* 0x000fe4000001ff00 */
[----:B------:R-:W-:Y:S02]  /*13f0*/  CS2R R30, SRZ ;  /* 0x00000000001e7805 */ /* 0x000fe4000001ff00 */
[----:B------:R-:W-:Y:S02]  /*1400*/  CS2R R32, SRZ ;  /* 0x0000000000207805 */ /* 0x000fe4000001ff00 */
[----:B------:R-:W-:Y:S02]  /*1410*/  CS2R R34, SRZ ;  /* 0x0000000000227805 */ /* 0x000fe4000001ff00 */
[----:B-1----:R-:W-:Y:S02]  /*1420*/  ISETP.GE.AND P1, PT, R9, 0x1, PT ;  /* 0x000000010900780c */ /* 0x002fe40003f26270 */
[----:B------:R-:W-:-:S02]  /*1430*/  CS2R R36, SRZ ;  /* 0x0000000000247805 */ /* 0x000fc4000001ff00 */
[----:B----4-:R-:W-:Y:S02]  /*1440*/  R2UR UR8, R8 ;  /* 0x00000000080872ca */ /* 0x010fe400000e0000 */
[----:B------:R-:W-:Y:S02]  /*1450*/  CS2R R38, SRZ ;  /* 0x0000000000267805 */ /* 0x000fe4000001ff00 */
[----:B------:R-:W-:Y:S02]  /*1460*/  CS2R R40, SRZ ;  /* 0x0000000000287805 */ /* 0x000fe4000001ff00 */
[----:B------:R-:W-:Y:S02]  /*1470*/  CS2R R42, SRZ ;  /* 0x00000000002a7805 */ /* 0x000fe4000001ff00 */
[----:B------:R-:W-:Y:S02]  /*1480*/  CS2R R44, SRZ ;  /* 0x00000000002c7805 */ /* 0x000fe4000001ff00 */
[----:B------:R-:W-:-:S02]  /*1490*/  CS2R R46, SRZ ;  /* 0x00000000002e7805 */ /* 0x000fc4000001ff00 */
[----:B------:R-:W-:Y:S02]  /*14a0*/  CS2R R48, SRZ ;  /* 0x0000000000307805 */ /* 0x000fe4000001ff00 */
[----:B------:R-:W-:Y:S02]  /*14b0*/  CS2R R50, SRZ ;  /* 0x0000000000327805 */ /* 0x000fe4000001ff00 */
[----:B------:R-:W-:Y:S02]  /*14c0*/  CS2R R52, SRZ ;  /* 0x0000000000347805 */ /* 0x000fe4000001ff00 */
[----:B------:R-:W-:Y:S01]  /*14d0*/  CS2R R54, SRZ ;  /* 0x0000000000367805 */ /* 0x000fe2000001ff00 */
[----:B------:R-:W-:-:S04]  /*14e0*/  ULEA.HI UR10, UR8, UR8, URZ, 0x1 ;  /* 0x00000008080a7291 */ /* 0x000fc8000f8f083f */
[----:B------:R-:W-:Y:S02]  /*14f0*/  ULOP3.LUT UR11, UR10, 0x7fffe, URZ, 0xc0, !UPT ;  /* 0x0007fffe0a0b7892 */ /* 0x000fe4000f8ec03f */
[----:B0-----:R-:W-:Y:S02]  /*1500*/  ULEA UR10, UR13, UR12, 0x18 ;  /* 0x0000000c0d0a7291 */ /* 0x001fe4000f8ec03f */
[----:B------:R-:W-:-:S03]  /*1510*/  UIADD3 UR11, UR8, -UR11, URZ ;  /* 0x8000000b080b7290 */ /* 0x000fc6000fffe03f */
[----:B------:R-:W-:Y:S01]  /*1520*/  UMOV UR8, URZ ;  /* 0x0000003f00087c82 */ /* 0x000fe20008000000 */
[----:B------:R-:W-:-:S04]  /*1530*/  ULEA UR11, UR11, UR10, 0xd ;  /* 0x0000000a0b0b7291 */ /* 0x000fc8000f8e683f */
[----:B------:R-:W-:-:S04]  /*1540*/  UIADD3 UR11, UR11, 0x180, URZ ;  /* 0x000001800b0b7890 */ /* 0x000fc8000fffe03f */
[----:B------:R-:W-:-:S04]  /*1550*/  USHF.R.U32.HI UR11, URZ, 0x4, UR11 ;  /* 0x000000043f0b7899 */ /* 0x000fc8000801160b */
[----:B------:R-:W-:Y:S01]  /*1560*/  ULOP3.LUT UR11, UR11, 0x3fff, URZ, 0xc0, !UPT ;  /* 0x00003fff0b0b7892 */ /* 0x000fe2000f8ec03f */
[----:B------:R-:W-:Y:S11]  /*1570*/  @!P1 BRA `(.L_x_18) ;  /* 0x0000000400a09947 */ /* 0x000ff60003800000 */
[----:B------:R-:W-:-:S13]  /*1580*/  ISETP.NE.AND P2, PT, R81, 0x3, PT ;  /* 0x000000035100780c */ /* 0x000fda0003f45270 */
[----:B------:R-:W-:Y:S05]  /*1590*/  @!P2 BRA `(.L_x_19) ;  /* 0x000000000004a947 */ /* 0x000fea0003800000 */
[----:B------:R-:W-:Y:S01]  /*15a0*/  BPT.TRAP 0x1 ;  /* 0x000000040000795c */ /* 0x000fe20000300000 */
.L_x_19:
[----:B------:R-:W-:Y:S01]  /*15b0*/  ULEA UR6, UR5, UR10, 0x3 ;  /* 0x0000000a05067291 */ /* 0x000fe2000f8e183f */
[----:B------:R-:W-:-:S05]  /*15c0*/  IMAD.U32 R8, RZ, RZ, UR4 ;  /* 0x00000004ff087e24 */ /* 0x000fca000f8e00ff */
[----:B------:R-:W-:-:S04]  /*15d0*/  SHF.L.U32 R8, R8, 0x1f, RZ ;  /* 0x0000001f08087819 */ /* 0x000fc800000006ff */
[----:B------:R0:W1:Y:S01]  /*15e0*/  SYNCS.PHASECHK.TRANS64.TRYWAIT P1, [UR6], R8 ;  /* 0x00000008ff0075a7 */ /* 0x0000620008020146 */
[----:B------:R-:W-:Y:S05]  /*15f0*/  @!P2 BRA `(.L_x_20) ;  /* 0x000000000004a947 */ /* 0x000fea0003800000 */
[----:B------:R-:W-:Y:S01]  /*1600*/  BPT.TRAP 0x1 ;  /* 0x000000040000795c */ /* 0x000fe20000300000 */
.L_x_20:
[----:B-1----:R-:W-:Y:S05]  /*1610*/  @P1 BRA `(.L_x_21) ;  /* 0x0000000000081947 */ /* 0x002fea0003800000 */
[----:B------:R-:W1:Y:S02]  /*1620*/  SYNCS.PHASECHK.TRANS64.TRYWAIT P1, [UR6], R8 ;  /* 0x00000008ff0075a7 */ /* 0x000e640008020146 */
[----:B-1----:R-:W-:Y:S05]  /*1630*/  @!P1 BRA `(.L_x_22) ;  /* 0x0000005800289947 */ /* 0x002fea0003800000 */
.L_x_21:
[----:B------:R-:W-:Y:S01]  /*1640*/  UIADD3 UR6, UR10, 0x24180, URZ ;  /* 0x000241800a067890 */ /* 0x000fe2000fffe03f */
[----:B------:R-:W-:Y:S01]  /*1650*/  WARPGROUP.ARRIVE ;  /* 0x00000000000079c5 */ /* 0x000fe20000000000 */
[----:B------:R-:W-:Y:S01]  /*1660*/  ULOP3.LUT UR8, UR11, 0x10000, URZ, 0xfc, !UPT ;  /* 0x000100000b087892 */ /* 0x000fe2000f8efc3f */
[----:B------:R-:W-:Y:S01]  /*1670*/  CS2R R14, SRZ ;  /* 0x00000000000e7805 */ /* 0x000fe2000001ff00 */
[----:B------:R-:W-:Y:S01]  /*1680*/  USHF.R.U32.HI UR6, URZ, 0x4, UR6 ;  /* 0x000000043f067899 */ /* 0x000fe20008011606 */
[----:B------:R-:W-:Y:S01]  /*1690*/  CS2R R16, SRZ ;  /* 0x0000000000107805 */ /* 0x000fe2000001ff00 */
[----:B------:R-:W-:Y:S01]  /*16a0*/  UMOV UR13, 0x40000040 ;  /* 0x40000040000d7882 */ /* 0x000fe20000000000 */
[----:B------:R-:W-:Y:S01]  /*16b0*/  UMOV UR15, 0x40000040 ;  /* 0x40000040000f7882 */ /* 0x000fe20000000000 */
[----:B------:R-:W-:Y:S01]  /*16c0*/  ULOP3.LUT UR6, UR6, 0x3fff, URZ, 0xc0, !UPT ;  /* 0x00003fff06067892 */ /* 0x000fe2000f8ec03f */
[----:B------:R-:W-:Y:S02]  /*16d0*/  CS2R R18, SRZ ;  /* 0x0000000000127805 */ /* 0x000fe4000001ff00 */
[----:B------:R-:W-:-:S02]  /*16e0*/  CS2R R20, SRZ ;  /* 0x0000000000147805 */ /* 0x000fc4000001ff00 */
[----:B------:R-:W-:Y:S01]  /*16f0*/  CS2R R56, SRZ ;  /* 0x0000000000387805 */ /* 0x000fe2000001ff00 */
[----:B------:R-:W-:Y:S01]  /*1700*/  ULOP3.LUT UR7, UR6, 0x10000, URZ, 0xfc, !UPT ;  /* 0x0001000006077892 */ /* 0x000fe2000f8efc3f */
[----:B------:R-:W-:Y:S01]  /*1710*/  CS2R R58, SRZ ;  /* 0x00000000003a7805 */ /* 0x000fe2000001ff00 */
[----:B------:R-:W-:Y:S01]  /*1720*/  ULEA UR6, UR5, UR8, 0xa ;  /* 0x0000000805067291 */ /* 0x000fe2000f8e503f */
[----:B------:R-:W-:Y:S01]  /*1730*/  CS2R R60, SRZ ;  /* 0x00000000003c7805 */ /* 0x000fe2000001ff00 */
[----:B------:R-:W-:Y:S01]  /*1740*/  ULEA UR7, UR5, UR7, 0x9 ;  /* 0x0000000705077291 */ /* 0x000fe2000f8e483f */
[----:B------:R-:W-:Y:S02]  /*1750*/  CS2R R62, SRZ ;  /* 0x00000000003e7805 */ /* 0x000fe4000001ff00 */
[----:B------:R-:W-:Y:S02]  /*1760*/  CS2R R64, SRZ ;  /* 0x0000000000407805 */ /* 0x000fe4000001ff00 */
[----:B------:R-:W-:-:S02]  /*1770*/  CS2R R66, SRZ ;  /* 0x0000000000427805 */ /* 0x000fc4000001ff00 */
[----:B------:R-:W-:Y:S01]  /*1780*/  CS2R R68, SRZ ;  /* 0x0000000000447805 */ /* 0x000fe2000001ff00 */
[----:B------:R-:W-:Y:S01]  /*1790*/  UMOV UR12, UR6 ;  /* 0x00000006000c7c82 */ /* 0x000fe20008000000 */
[----:B------:R-:W-:Y:S01]  /*17a0*/  IMAD.MOV.U32 R70, RZ, RZ, RZ ;  /* 0x000000ffff467224 */ /* 0x000fe200078e00ff */
[----:B------:R-:W-:Y:S01]  /*17b0*/  UMOV UR14, UR7 ;  /* 0x00000007000e7c82 */ /* 0x000fe20008000000 */
[----:B------:R-:W-:Y:S01]  /*17c0*/  CS2R R72, SRZ ;  /* 0x0000000000487805 */ /* 0x000fe2000001ff00 */
[----:B------:R-:W-:Y:S01]  /*17d0*/  QGMMA.64x64x32.F32.E4M3.E4M3 R24, gdesc[UR12], RZ, !UPT ;  /* 0x00e000000c1879f3 */ /* 0x000fe2000c7008ff */
[----:B------:R-:W-:Y:S01]  /*17e0*/  UIADD3 UR12, UR6, 0x2, URZ ;  /* 0x00000002060c7890 */ /* 0x000fe2000fffe03f */
[----:B------:R-:W-:Y:S01]  /*17f0*/  CS2R R74, SRZ ;  /* 0x00000000004a7805 */ /* 0x000fe2000001ff00 */
[----:B------:R-:W-:Y:S01]  /*1800*/  UIADD3 UR14, UR7, 0x2, URZ ;  /* 0x00000002070e7890 */ /* 0x000fe2000fffe03f */
[----:B------:R-:W-:Y:S01]  /*1810*/  CS2R R76, SRZ ;  /* 0x00000000004c7805 */ /* 0x000fe2000001ff00 */
[----:B------:R-:W-:Y:S01]  /*1820*/  UMOV UR13, 0x40000040 ;  /* 0x40000040000d7882 */ /* 0x000fe20000000000 */
[----:B------:R-:W-:Y:S01]  /*1830*/  UMOV UR15, 0x40000040 ;  /* 0x40000040000f7882 */ /* 0x000fe20000000000 */
[----:B------:R-:W-:Y:S01]  /*1840*/  CS2R R78, SRZ ;  /* 0x00000000004e7805 */ /* 0x000fe2000001ff00 */
[----:B------:R-:W-:-:S04]  /*1850*/  IMAD.MOV.U32 R80, RZ, RZ, RZ ;  /* 0x000000ffff507224 */ /* 0x000fc800078e00ff */
[----:B------:R-:W-:Y:S01]  /*1860*/  QGMMA.64x64x32.F32.E4M3.E4M3 R24, gdesc[UR12], R24 ;  /* 0x00e000000c1879f3 */ /* 0x000fe20008700818 */
[----:B------:R-:W-:Y:S02]  /*1870*/  UIADD3 UR12, UR6, 0x4, URZ ;  /* 0x00000004060c7890 */ /* 0x000fe4000fffe03f */
[----:B------:R-:W-:Y:S01]  /*1880*/  UIADD3 UR14, UR7, 0x4, URZ ;  /* 0x00000004070e7890 */ /* 0x000fe2000fffe03f */
[----:B------:R-:W-:Y:S01]  /*1890*/  UMOV UR13, 0x40000040 ;  /* 0x40000040000d7882 */ /* 0x000fe20000000000 */
[----:B------:R-:W-:-:S07]  /*18a0*/  UMOV UR15, 0x40000040 ;  /* 0x40000040000f7882 */ /* 0x000fce0000000000 */
[----:B------:R-:W-:Y:S01]  /*18b0*/  QGMMA.64x64x32.F32.E4M3.E4M3 R24, gdesc[UR12], R24 ;  /* 0x00e000000c1879f3 */ /* 0x000fe20008700818 */
[----:B------:R-:W-:Y:S02]  /*18c0*/  UIADD3 UR14, UR7, 0x6, URZ ;  /* 0x00000006070e7890 */ /* 0x000fe4000fffe03f */
[----:B------:R-:W-:Y:S01]  /*18d0*/  UIADD3 UR12, UR6, 0x6, URZ ;  /* 0x00000006060c7890 */ /* 0x000fe2000fffe03f */
[----:B------:R-:W-:Y:S01]  /*18e0*/  ULDC UR7, c[0x0][0x50c] ;  /* 0x0001430000077ab9 */ /* 0x000fe20000000800 */
[----:B------:R-:W-:Y:S01]  /*18f0*/  UMOV UR13, 0x40000040 ;  /* 0x40000040000d7882 */ /* 0x000fe20000000000 */
[----:B------:R-:W-:Y:S01]  /*1900*/  UISETP.NE.AND UP0, UPT, UR7, 0x4, UPT ;  /* 0x000000040700788c */ /* 0x000fe2000bf05270 */
[----:B------:R-:W-:Y:S01]  /*1910*/  UMOV UR15, 0x40000040 ;  /* 0x40000040000f7882 */ /* 0x000fe20000000000 */
[----:B------:R-:W-:Y:S02]  /*1920*/  UMOV UR6, 0x4 ;  /* 0x0000000400067882 */ /* 0x000fe40000000000 */
[----:B------:R-:W-:-:S06]  /*1930*/  USEL UR7, URZ, 0x1, UP0 ;  /* 0x000000013f077887 */ /* 0x000fcc0008000000 */
[----:B------:R-:W-:Y:S01]  /*1940*/  ISETP.NE.AND P1, PT, RZ, UR7, PT ;  /* 0x00000007ff007c0c */ /* 0x000fe2000bf25270 */
[----:B------:R-:W-:-:S12]  /*1950*/  QGMMA.64x64x32.F32.E4M3.E4M3 R24, gdesc[UR12], R24, gsb0 ;  /* 0x00e000000c1879f3 */ /* 0x000fd80008000818 */
[----:B------:R-:W-:Y:S05]  /*1960*/  @!P1 BRA `(.L_x_23) ;  /* 0x0000000000889947 */ /* 0x000fea0003800000 */
[----:B------:R-:W-:Y:S02]  /*1970*/  WARPGROUP.DEPBAR.LE gsb0, 0x0 ;  /* 0x00008000000079c5 */ /* 0x000fe40000010000 */
[----:B------:R-:W-:-:S01]  /*1980*/  FADD R79, RZ, R24 ;  /* 0x00000018ff4f7221 */ /* 0x000fc20000000000 */
[----:B------:R-:W-:Y:S01]  /*1990*/  FADD R80, RZ, R25 ;  /* 0x00000019ff507221 */ /* 0x000fe20000000000 */
        /* <DEDUP_REMOVED lines=30> */
[----:B------:R-:W-:-:S06]  /*1b80*/  UMOV UR6, URZ ;  /* 0x0000003f00067c82 */ /* 0x000fcc0008000000 */
.L_x_23:
[----:B------:R-:W-:-:S04]  /*1b90*/  UIADD3 UR18, UR5, 0x1, URZ ;  /* 0x0000000105127890 */ /* 0x000fc8000fffe03f */
[----:B------:R-:W-:-:S04]  /*1ba0*/  UISETP.NE.AND UP0, UPT, UR18, 0x9, UPT ;  /* 0x000000091200788c */ /* 0x000fc8000bf05270 */
[----:B------:R-:W-:Y:S02]  /*1bb0*/  USEL UR8, URZ, 0x1, UP0 ;  /* 0x000000013f087887 */ /* 0x000fe40008000000 */
[----:B------:R-:W-:Y:S02]  /*1bc0*/  USEL UR18, UR18, URZ, UP0 ;  /* 0x0000003f12127287 */ /* 0x000fe40008000000 */
[----:B------:R-:W-:-:S06]  /*1bd0*/  ULOP3.LUT UR8, UR4, UR8, URZ, 0x3c, !UPT ;  /* 0x0000000804087292 */ /* 0x000fcc000f8e3c3f */
[----:B------:R-:W-:Y:S01]  /*1be0*/  IMAD.U32 R22, RZ, RZ, UR8 ;  /* 0x00000008ff167e24 */ /* 0x000fe2000f8e00ff */
[----:B------:R-:W-:-:S06]  /*1bf0*/  UMOV UR8, 0x1 ;  /* 0x0000000100087882 */ /* 0x000fcc0000000000 */
.L_x_18:
[----:B------:R-:W-:-:S04]  /*1c00*/  UISETP.LT.AND UP0, UPT, UR9, 0x1, UPT ;  /* 0x000000010900788c */ /* 0x000fc8000bf01270 */
[----:B------:R-:W-:-:S04]  /*1c10*/  USEL UR12, UR9, 0x1, UP0 ;  /* 0x00000001090c7887 */ /* 0x000fc80008000000 */
[----:B------:R-:W-:-:S04]  /*1c20*/  UIADD3 UR12, UR9, -UR12, URZ ;  /* 0x8000000c090c7290 */ /* 0x000fc8000fffe03f */
[----:B------:R-:W-:-:S06]  /*1c30*/  UISETP.GE.AND UP0, UPT, UR12, 0x1, UPT ;  /* 0x000000010c00788c */ /* 0x000fcc000bf06270 */
[----:B------:R-:W-:-:S13]  /*1c40*/  PLOP3.LUT P1, PT, PT, PT, UP0, 0x80, 0x0 ;  /* 0x000000000000781c */ /* 0x000fda0003f2f008 */
[----:B------:R-:W-:Y:S05]  /*1c50*/  @!P1 BRA `(.L_x_24) ;  /* 0x0000000400b49947 */ /* 0x000fea0003800000 */
[----:B01----:R-:W-:Y:S01]  /*1c60*/  IMAD.U32 R8, RZ, RZ, UR12 ;  /* 0x0000000cff087e24 */ /* 0x003fe2000f8e00ff */
[----:B------:R-:W-:Y:S01]  /*1c70*/  ULDC UR19, c[0x0][0x50c] ;  /* 0x0001430000137ab9 */ /* 0x000fe20000000800 */
[----:B------:R-:W-:-:S07]  /*1c80*/  IMAD.U32 R9, RZ, RZ, UR5 ;  /* 0x00000005ff097e24 */ /* 0x000fce000f8e00ff */
.L_x_32:
[----:B------:R-:W-:-:S13]  /*1c90*/  ISETP.NE.AND P2, PT, R81, 0x3, PT ;  /* 0x000000035100780c */ /* 0x000fda0003f45270 */
[----:B0-----:R-:W-:Y:S05]  /*1ca0*/  @!P2 BRA `(.L_x_25) ;  /* 0x000000000004a947 */ /* 0x001fea0003800000 */
[----:B------:R-:W-:Y:S01]  /*1cb0*/  BPT.TRAP 0x1 ;  /* 0x000000040000795c */ /* 0x000fe20000300000 */
.L_x_25:
[----:B------:R-:W0:Y:S01]  /*1cc0*/  S2UR UR12, SR_CgaCtaId ;  /* 0x00000000000c79c3 */ /* 0x000e220000008800 */
[----:B------:R-:W-:Y:S01]  /*1cd0*/  UMOV UR10, 0x400 ;  /* 0x00000400000a7882 */ /* 0x000fe20000000000 */
[----:B------:R-:W-:Y:S01]  /*1ce0*/  SHF.L.U32 R10, R22, 0x1f, RZ ;  /* 0x0000001f160a7819 */ /* 0x000fe200000006ff */
[----:B0-----:R-:W-:-:S04]  /*1cf0*/  ULEA UR10, UR12, UR10, 0x18 ;  /* 0x0000000a0c0a7291 */ /* 0x001fc8000f8ec03f */
[----:B------:R-:W-:-:S09]  /*1d00*/  ULEA UR12, UR18, UR10, 0x3 ;  /* 0x0000000a120c7291 */ /* 0x000fd2000f8e183f */
[----:B------:R0:W1:Y:S01]  /*1d10*/  SYNCS.PHASECHK.TRANS64.TRYWAIT P1, [UR12], R10 ;  /* 0x0000000aff0075a7 */ /* 0x000062000802014c */
[----:B------:R-:W-:Y:S05]  /*1d20*/  @!P2 BRA `(.L_x_26) ;  /* 0x000000000004a947 */ /* 0x000fea0003800000 */
[----:B------:R-:W-:Y:S01]  /*1d30*/  BPT.TRAP 0x1 ;  /* 0x000000040000795c */ /* 0x000fe20000300000 */
.L_x_26:
[----:B-1----:R-:W-:Y:S05]  /*1d40*/  @P1 BRA `(.L_x_27) ;  /* 0x0000000000081947 */ /* 0x002fea0003800000 */
[----:B------:R-:W1:Y:S02]  /*1d50*/  SYNCS.PHASECHK.TRANS64.TRYWAIT P1, [UR12], R10 ;  /* 0x0000000aff0075a7 */ /* 0x000e64000802014c */
[----:B-1----:R-:W-:Y:S05]  /*1d60*/  @!P1 BRA `(.L_x_28) ;  /* 0x0000005000749947 */ /* 0x002fea0003800000 */
.L_x_27:
[----:B------:R-:W-:Y:S01]  /*1d70*/  UIADD3 UR12, UR10, 0x24180, URZ ;  /* 0x000241800a0c7890 */ /* 0x000fe2000fffe03f */
[----:B------:R-:W-:Y:S01]  /*1d80*/  WARPGROUP.ARRIVE ;  /* 0x00000000000079c5 */ /* 0x000fe20000000000 */
[----:B------:R-:W-:Y:S02]  /*1d90*/  UISETP.NE.AND UP0, UPT, UR7, URZ, UPT ;  /* 0x0000003f0700728c */ /* 0x000fe4000bf05270 */
[----:B------:R-:W-:Y:S02]  /*1da0*/  USHF.R.U32.HI UR12, URZ, 0x4, UR12 ;  /* 0x000000043f0c7899 */ /* 0x000fe4000801160c */
[----:B------:R-:W-:Y:S02]  /*1db0*/  USEL UR8, UR8, URZ, !UP0 ;  /* 0x0000003f08087287 */ /* 0x000fe4000c000000 */
[----:B------:R-:W-:Y:S02]  /*1dc0*/  ULOP3.LUT UR12, UR12, 0x3fff, URZ, 0xc0, !UPT ;  /* 0x00003fff0c0c7892 */ /* 0x000fe4000f8ec03f */
[----:B------:R-:W-:-:S02]  /*1dd0*/  UISETP.NE.U32.AND UP0, UPT, UR8, URZ, UPT ;  /* 0x0000003f0800728c */ /* 0x000fc4000bf05070 */
[----:B------:R-:W-:Y:S02]  /*1de0*/  ULOP3.LUT UR7, UR11, 0x10000, URZ, 0xfc, !UPT ;  /* 0x000100000b077892 */ /* 0x000fe4000f8efc3f */
[----:B------:R-:W-:Y:S02]  /*1df0*/  ULOP3.LUT UR8, UR12, 0x10000, URZ, 0xfc, !UPT ;  /* 0x000100000c087892 */ /* 0x000fe4000f8efc3f */
[----:B------:R-:W-:Y:S02]  /*1e00*/  ULEA UR7, UR18, UR7, 0xa ;  /* 0x0000000712077291 */ /* 0x000fe4000f8e503f */
[----:B------:R-:W-:Y:S01]  /*1e10*/  ULEA UR8, UR18, UR8, 0x9 ;  /* 0x0000000812087291 */ /* 0x000fe2000f8e483f */
[----:B------:R-:W-:Y:S01]  /*1e20*/  UMOV UR13, 0x40000040 ;  /* 0x40000040000d7882 */ /* 0x000fe20000000000 */
[----:B------:R-:W-:Y:S01]  /*1e30*/  UMOV UR15, 0x40000040 ;  /* 0x40000040000f7882 */ /* 0x000fe20000000000 */
[----:B------:R-:W-:Y:S02]  /*1e40*/  UIADD3 UR6, UR6, 0x4, URZ ;  /* 0x0000000406067890 */ /* 0x000fe4000fffe03f */
[----:B------:R-:W-:-:S02]  /*1e50*/  UMOV UR12, UR7 ;  /* 0x00000007000c7c82 */ /* 0x000fc40008000000 */
[----:B------:R-:W-:Y:S02]  /*1e60*/  UMOV UR14, UR8 ;  /* 0x00000008000e7c82 */ /* 0x000fe40008000000 */
[----:B------:R-:W-:Y:S01]  /*1e70*/  QGMMA.64x64x32.F32.E4M3.E4M3 R24, gdesc[UR12], R24, UP0 ;  /* 0x00e000000c1879f3 */ /* 0x000fe2000bf00818 */
[----:B------:R-:W-:Y:S02]  /*1e80*/  UIADD3 UR12, UR7, 0x2, URZ ;  /* 0x00000002070c7890 */ /* 0x000fe4000fffe03f */
[----:B------:R-:W-:Y:S01]  /*1e90*/  UIADD3 UR14, UR8, 0x2, URZ ;  /* 0x00000002080e7890 */ /* 0x000fe2000fffe03f */
[----:B------:R-:W-:Y:S01]  /*1ea0*/  UMOV UR13, 0x40000040 ;  /* 0x40000040000d7882 */ /* 0x000fe20000000000 */
[----:B------:R-:W-:Y:S01]  /*1eb0*/  UMOV UR15, 0x40000040 ;  /* 0x40000040000f7882 */ /* 0x000fe20000000000 */
[----:B------:R-:W-:-:S06]  /*1ec0*/  UISETP.NE.AND UP0, UPT, UR6, UR19, UPT ;  /* 0x000000130600728c */ /* 0x000fcc000bf05270 */
        /* <DEDUP_REMOVED lines=8> */
[----:B------:R-:W-:Y:S01]  /*1f50*/  UMOV UR13, 0x40000040 ;  /* 0x40000040000d7882 */ /* 0x000fe20000000000 */
[----:B------:R-:W-:Y:S01]  /*1f60*/  UMOV UR15, 0x40000040 ;  /* 0x40000040000f7882 */ /* 0x000fe20000000000 */
[----:B------:R-:W-:-:S06]  /*1f70*/  USEL UR7, URZ, 0x1, UP0 ;  /* 0x000000013f077887 */ /* 0x000fcc0008000000 */
[----:B------:R-:W-:Y:S01]  /*1f80*/  ISETP.NE.AND P1, PT, RZ, UR7, PT ;  /* 0x00000007ff007c0c */ /* 0x000fe2000bf25270 */
[----:B------:R-:W-:Y:S03]  /*1f90*/  QGMMA.64x64x32.F32.E4M3.E4M3 R24, gdesc[UR12], R24, gsb0 ;  /* 0x00e000000c1879f3 */ /* 0x000fe60008000818 */
[----:B------:R-:W-:-:S09]  /*1fa0*/  WARPGROUP.DEPBAR.LE gsb0, 0x1 ;  /* 0x00008000000079c5 */ /* 0x000fd20000010100 */
[----:B------:R-:W-:Y:S05]  /*1fb0*/  @!P1 BRA `(.L_x_29) ;  /* 0x0000000000889947 */ /* 0x000fea0003800000 */
[----:B------:R-:W-:Y:S02]  /*1fc0*/  WARPGROUP.DEPBAR.LE gsb0, 0x0 ;  /* 0x00008000000079c5 */ /* 0x000fe40000010000 */
[----:B------:R-:W-:-:S01]  /*1fd0*/  FADD R79, R24, R79 ;  /* 0x0000004f184f7221 */ /* 0x000fc20000000000 */
[----:B------:R-:W-:Y:S01]  /*1fe0*/  FADD R80, R25, R80 ;  /* 0x0000005019507221 */ /* 0x000fe20000000000 */
        /* <DEDUP_REMOVED lines=30> */
[----:B------:R-:W-:-:S06]  /*21d0*/  UMOV UR6, URZ ;  /* 0x0000003f00067c82 */ /* 0x000fcc0008000000 */
.L_x_29:
[----:B------:R-:W-:Y:S05]  /*21e0*/  @!P2 BRA `(.L_x_30) ;  /* 0x000000000004a947 */ /* 0x000fea0003800000 */
[----:B------:R-:W-:Y:S01]  /*21f0*/  BPT.TRAP 0x1 ;  /* 0x000000040000795c */ /* 0x000fe20000300000 */
.L_x_30:
[----:B01----:R-:W-:Y:S02]  /*2200*/  @P0 LEA R10, R9, UR10, 0x3 ;  /* 0x0000000a090a0c11 */ /* 0x003fe4000f8e18ff */
[----:B------:R-:W-:-:S03]  /*2210*/  ISETP.GT.U32.AND P1, PT, R2, 0x1, PT ;  /* 0x000000010200780c */ /* 0x000fc60003f24070 */
[----:B------:R-:W-:-:S05]  /*2220*/  @P0 VIADD R13, R10, 0x48 ;  /* 0x000000480a0d0836 */ /* 0x000fca0000000000 */
[----:B------:R-:W-:-:S04]  /*2230*/  @P0 PRMT R13, R6, 0x654, R13 ;  /* 0x00000654060d0816 */ /* 0x000fc8000000000d */
[----:B------:R0:W-:Y:S01]  /*2240*/  @P0 SYNCS.ARRIVE.TRANS64.RED.A1T0 RZ, [R13+URZ], RZ ;  /* 0x000000ff0dff09a7 */ /* 0x0001e2000810043f */
[----:B------:R-:W-:Y:S05]  /*2250*/  @P1 BRA `(.L_x_31) ;  /* 0x0000000000041947 */ /* 0x000fea0003800000 */
[----:B------:R-:W-:Y:S01]  /*2260*/  BPT.TRAP 0x1 ;  /* 0x000000040000795c */ /* 0x000fe20000300000 */
.L_x_31:
[----:B------:R-:W-:Y:S01]  /*2270*/  UIADD3 UR18, UR18, 0x1, URZ ;  /* 0x0000000112127890 */ /* 0x000fe2000fffe03f */
[C---:B------:R-:W-:Y:S01]  /*2280*/  ISETP.GT.AND P2, PT, R8.reuse, 0x1, PT ;  /* 0x000000010800780c */ /* 0x040fe20003f44270 */
[----:B------:R-:W-:Y:S02]  /*2290*/  VIADD R9, R9, 0x1 ;  /* 0x0000000109097836 */ /* 0x000fe40000000000 */
[----:B------:R-:W-:Y:S01]  /*22a0*/  UISETP.NE.AND UP0, UPT, UR18, 0x9, UPT ;  /* 0x000000091200788c */ /* 0x000fe2000bf05270 */
[----:B------:R-:W-:Y:S02]  /*22b0*/  VIADD R8, R8, 0xffffffff ;  /* 0xffffffff08087836 */ /* 0x000fe40000000000 */
[C---:B------:R-:W-:Y:S01]  /*22c0*/  ISETP.NE.AND P1, PT, R9.reuse, 0x9, PT ;  /* 0x000000090900780c */ /* 0x040fe20003f25270 */
[----:B------:R-:W-:Y:S02]  /*22d0*/  USEL UR8, URZ, 0x1, UP0 ;  /* 0x000000013f087887 */ /* 0x000fe40008000000 */
[----:B------:R-:W-:Y:S01]  /*22e0*/  USEL UR18, UR18, URZ, UP0 ;  /* 0x0000003f12127287 */ /* 0x000fe20008000000 */
[----:B------:R-:W-:-:S03]  /*22f0*/  SEL R9, R9, RZ, P1 ;  /* 0x000000ff09097207 */ /* 0x000fc60000800000 */
[----:B------:R-:W-:Y:S01]  /*2300*/  LOP3.LUT R22, R22, UR8, RZ, 0x3c, !PT ;  /* 0x0000000816167c12 */ /* 0x000fe2000f8e3cff */
[----:B------:R-:W-:Y:S01]  /*2310*/  UMOV UR8, 0x1 ;  /* 0x0000000100087882 */ /* 0x000fe20000000000 */
[----:B------:R-:W-:Y:S06]  /*2320*/  @P2 BRA `(.L_x_32) ;  /* 0xfffffff800582947 */ /* 0x000fec000383ffff */
.L_x_24:
[----:B------:R-:W-:Y:S01]  /*2330*/  UISETP.NE.AND UP0, UPT, UR6, URZ, UPT ;  /* 0x0000003f0600728c */ /* 0x000fe2000bf05270 */
[----:B01----:R-:W0:Y:S03]  /*2340*/  LDC R8, c[0x0][0x28c] ;  /* 0x0000a300ff087b82 */ /* 0x003e260000000800 */
[----:B------:R-:W-:-:S06]  /*2350*/  USEL UR6, URZ, 0x1, !UP0 ;  /* 0x000000013f067887 */ /* 0x000fcc000c000000 */
[----:B------:R-:W-:Y:S02]  /*2360*/  ISETP.NE.AND P1, PT, RZ, UR6, PT ;  /* 0x00000006ff007c0c */ /* 0x000fe4000bf25270 */
[----:B0-----:R-:W-:-:S11]  /*2370*/  ISETP.GE.AND P2, PT, R8, 0x1, PT ;  /* 0x000000010800780c */ /* 0x001fd60003f46270 */
[----:B------:R-:W-:Y:S05]  /*2380*/  @!P1 BRA `(.L_x_33) ;  /* 0x0000000000849947 */ /* 0x000fea0003800000 */
[----:B------:R-:W-:Y:S02]  /*2390*/  WARPGROUP.DEPBAR.LE gsb0, 0x0 ;  /* 0x00008000000079c5 */ /* 0x000fe40000010000 */
[----:B------:R-:W-:Y:S01]  /*23a0*/  FADD R79, R24, R79 ;  /* 0x0000004f184f7221 */ /* 0x000fe20000000000 */
        /* <DEDUP_REMOVED lines=30> */
[----:B------:R-:W-:-:S07]  /*2590*/  FADD R14, R14, R55 ;  /* 0x000000370e0e7221 */ /* 0x000fce0000000000 */
.L_x_33:
[----:B------:R-:W-:Y:S02]  /*25a0*/  WARPGROUP.DEPBAR.LE gsb0, 0x0 ;  /* 0x00008000000079c5 */ /* 0x000fe40000010000 */
[----:B------:R-:W-:Y:S05]  /*25b0*/  @!P2 BRA `(.L_x_34) ;  /* 0x000000000050a947 */ /* 0x000fea0003800000 */
[----:B------:R-:W-:-:S13]  /*25c0*/  ISETP.NE.AND P1, PT, R81, 0x3, PT ;  /* 0x000000035100780c */ /* 0x000fda0003f25270 */
[----:B------:R-:W-:Y:S05]  /*25d0*/  @!P1 BRA `(.L_x_35) ;  /* 0x0000000000049947 */ /* 0x000fea0003800000 */
[----:B------:R-:W-:Y:S01]  /*25e0*/  BPT.TRAP 0x1 ;  /* 0x000000040000795c */ /* 0x000fe20000300000 */
.L_x_35:
[----:B------:R-:W-:Y:S01]  /*25f0*/  BSSY B0, `(.L_x_36) ;  /* 0x000000e000007945 */ /* 0x000fe20003800000 */
[----:B------:R-:W-:-:S03]  /*2600*/  ISETP.GT.U32.AND P1, PT, R2, 0x1, PT ;  /* 0x000000010200780c */ /* 0x000fc60003f24070 */
[----:B------:R-:W-:Y:S10]  /*2610*/  @!P0 BRA `(.L_x_37) ;  /* 0x00000000002c8947 */ /* 0x000ff40003800000 */
[----:B------:R-:W-:-:S04]  /*2620*/  UISETP.LT.AND UP0, UPT, UR9, 0x1, UPT ;  /* 0x000000010900788c */ /* 0x000fc8000bf01270 */
[----:B------:R-:W-:-:S04]  /*2630*/  USEL UR8, UR9, 0x1, UP0 ;  /* 0x0000000109087887 */ /* 0x000fc80008000000 */
[----:B------:R-:W-:-:S04]  /*2640*/  UIADD3 UR8, UR5, UR9, -UR8 ;  /* 0x0000000905087290 */ /* 0x000fc8000fffe808 */
[----:B------:R-:W-:-:S04]  /*2650*/  UIMAD.WIDE.U32 UR6, UR8, 0x38e38e39, URZ ;  /* 0x38e38e39080678a5 */ /* 0x000fc8000f8e003f */
[----:B------:R-:W-:-:S04]  /*2660*/  USHF.R.U32.HI UR6, URZ, 0x1, UR7 ;  /* 0x000000013f067899 */ /* 0x000fc80008011607 */
[----:B------:R-:W-:-:S04]  /*2670*/  UIMAD UR8, UR6, -0x9, UR8 ;  /* 0xfffffff7060878a4 */ /* 0x000fc8000f8e0208 */
[----:B------:R-:W-:-:S04]  /*2680*/  ULEA UR8, UR8, UR10, 0x3 ;  /* 0x0000000a08087291 */ /* 0x000fc8000f8e183f */
[----:B------:R-:W-:-:S06]  /*2690*/  UIADD3 UR8, UR8, 0x48, URZ ;  /* 0x0000004808087890 */ /* 0x000fcc000fffe03f */
[----:B------:R-:W-:-:S05]  /*26a0*/  IMAD.U32 R9, RZ, RZ, UR8 ;  /* 0x00000008ff097e24 */ /* 0x000fca000f8e00ff */
[----:B------:R-:W-:-:S04]  /*26b0*/  PRMT R8, R6, 0x654, R9 ;  /* 0x0000065406087816 */ /* 0x000fc80000000009 */
[----:B------:R0:W-:Y:S03]  /*26c0*/  SYNCS.ARRIVE.TRANS64.RED.A1T0 RZ, [R8+URZ], RZ ;  /* 0x000000ff08ff79a7 */ /* 0x0001e6000810043f */
.L_x_37:
[----:B------:R-:W-:Y:S05]  /*26d0*/  BSYNC B0 ;  /* 0x0000000000007941 */ /* 0x000fea0003800000 */
.L_x_36:
[----:B------:R-:W-:Y:S05]  /*26e0*/  @P1 BRA `(.L_x_34) ;  /* 0x0000000000041947 */ /* 0x000fea0003800000 */
[----:B------:R-:W-:Y:S01]  /*26f0*/  BPT.TRAP 0x1 ;  /* 0x000000040000795c */ /* 0x000fe20000300000 */
.L_x_34:
[----:B------:R-:W1:Y:S01]  /*2700*/  LDC R22, c[0x0][0x288] ;  /* 0x0000a200ff167b82 */ /* 0x000e620000000800 */
[--C-:B0-----:R-:W-:Y:S01]  /*2710*/  SHF.R.U32.HI R8, RZ, 0x2, R0.reuse ;  /* 0x00000002ff087819 */ /* 0x101fe20000011600 */
[----:B------:R-:W-:Y:S01]  /*2720*/  IMAD.SHL.U32 R27, R12, 0x40, RZ ;  /* 0x000000400c1b7824 */ /* 0x000fe200078e00ff */
[----:B------:R-:W-:Y:S01]  /*2730*/  SHF.R.U32.HI R13, RZ, 0x7, R0 ;  /* 0x00000007ff0d7819 */ /* 0x000fe20000011600 */
[----:B------:R-:W-:Y:S01]  /*2740*/  UIADD3 UR5, UR9, UR5, URZ ;  /* 0x0000000509057290 */ /* 0x000fe2000fffe03f */
[----:B------:R-:W-:Y:S01]  /*2750*/  LOP3.LUT R9, R8, 0x7, RZ, 0xc0, !PT ;  /* 0x0000000708097812 */ /* 0x000fe200078ec0ff */
[C---:B------:R-:W-:Y:S01]  /*2760*/  IMAD.SHL.U32 R12, R0.reuse, 0x2, RZ ;  /* 0x00000002000c7824 */ /* 0x040fe200078e00ff */
[----:B------:R-:W-:Y:S01]  /*2770*/  LOP3.LUT R8, R13, 0x1, RZ, 0xc0, !PT ;  /* 0x000000010d087812 */ /* 0x000fe200078ec0ff */
[----:B------:R-:W-:Y:S01]  /*2780*/  UISETP.GT.U32.AND UP0, UPT, UR5, 0x8, UPT ;  /* 0x000000080500788c */ /* 0x000fe2000bf04070 */
[C---:B------:R-:W-:Y:S01]  /*2790*/  LOP3.LUT R13, R0.reuse, 0x3, RZ, 0xc0, !PT ;  /* 0x00000003000d7812 */ /* 0x040fe200078ec0ff */
[----:B------:R-:W-:Y:S01]  /*27a0*/  ULDC UR12, c[0x0][0x284] ;  /* 0x0000a100000c7ab9 */ /* 0x000fe20000000800 */
[----:B------:R-:W-:Y:S01]  /*27b0*/  LOP3.LUT R10, R0, 0x60, RZ, 0xc0, !PT ;  /* 0x00000060000a7812 */ /* 0x000fe200078ec0ff */
[----:B------:R-:W-:Y:S01]  /*27c0*/  UISETP.LT.U32.AND UP0, UPT, UR9, 0x9, UP0 ;  /* 0x000000090900788c */ /* 0x000fe20008701070 */
[----:B------:R-:W-:Y:S01]  /*27d0*/  SHF.R.S32.HI R30, RZ, 0x1f, R71 ;  /* 0x0000001fff1e7819 */ /* 0x000fe20000011447 */
[----:B------:R-:W-:Y:S01]  /*27e0*/  UISETP.GE.U32.AND UP1, UPT, UR9, 0x9, UPT ;  /* 0x000000090900788c */ /* 0x000fe2000bf26070 */
[----:B------:R-:W-:Y:S01]  /*27f0*/  SHF.R.U32.HI R10, RZ, 0x1, R10 ;  /* 0x00000001ff0a7819 */ /* 0x000fe2000001160a */
[----:B------:R-:W-:Y:S01]  /*2800*/  ULDC.64 UR10, c[0x0][0x5d0] ;  /* 0x00017400000a7ab9 */ /* 0x000fe20000000a00 */
[----:B------:R-:W-:Y:S01]  /*2810*/  LOP3.LUT R12, R27, 0x6, R12, 0xf8, !PT ;  /* 0x000000061b0c7812 */ /* 0x000fe200078ef80c */
[----:B------:R-:W-:Y:S01]  /*2820*/  UIMAD.WIDE.U32 UR6, UR5, 0x38e38e39, URZ ;  /* 0x38e38e39050678a5 */ /* 0x000fe2000f8e003f */
[--C-:B------:R-:W-:Y:S01]  /*2830*/  IADD3 R25, RZ, -R10, -R9.reuse ;  /* 0x8000000aff197210 */ /* 0x100fe20007ffe809 */
[----:B------:R-:W-:Y:S01]  /*2840*/  USEL UR8, URZ, 0x1, !UP0 ;  /* 0x000000013f087887 */ /* 0x000fe2000c000000 */
[----:B------:R-:W-:Y:S01]  /*2850*/  IMAD.SHL.U32 R24, R8, 0x40, RZ ;  /* 0x0000004008187824 */ /* 0x000fe200078e00ff */
[----:B------:R-:W-:Y:S01]  /*2860*/  USHF.R.U32.HI UR6, URZ, 0x1, UR7 ;  /* 0x000000013f067899 */ /* 0x000fe20008011607 */
[----:B------:R-:W-:Y:S01]  /*2870*/  IMAD.WIDE R28, R11, 0x80, RZ ;  /* 0x000000800b1c7825 */ /* 0x000fe200078e02ff */
[----:B-1----:R-:W-:Y:S01]  /*2880*/  ISETP.GE.AND P1, PT, R27, R22, PT ;  /* 0x000000161b00720c */ /* 0x002fe20003f26270 */
[----:B------:R-:W-:Y:S01]  /*2890*/  ULOP3.LUT UR4, UR4, UR8, URZ, 0x3c, !UPT ;  /* 0x0000000804047292 */ /* 0x000fe2000f8e3c3f */
[----:B------:R-:W-:Y:S01]  /*28a0*/  LOP3.LUT R23, R24, 0x40, R9, 0xe2, !PT ;  /* 0x0000004018177812 */ /* 0x000fe200078ee209 */
[----:B------:R-:W-:Y:S01]  /*28b0*/  IMAD R26, R13, -0x2, R22 ;  /* 0xfffffffe0d1a7824 */ /* 0x000fe200078e0216 */
[----:B------:R-:W-:Y:S01]  /*28c0*/  SHF.R.S32.HI R13, RZ, 0x1f, R12 ;  /* 0x0000001fff0d7819 */ /* 0x000fe2000001140c */
[----:B------:R-:W-:Y:S01]  /*28d0*/  IMAD.SHL.U32 R22, R11, 0x80, RZ ;  /* 0x000000800b167824 */ /* 0x000fe200078e00ff */
[----:B------:R-:W-:Y:S01]  /*28e0*/  UIMAD UR5, UR6, -0x9, UR5 ;  /* 0xfffffff7060578a4 */ /* 0x000fe2000f8e0205 */
[----:B------:R-:W-:Y:S01]  /*28f0*/  IMAD R25, R8, -0x40, R25 ;  /* 0xffffffc008197824 */ /* 0x000fe200078e0219 */
[----:B------:R-:W-:Y:S01]  /*2900*/  @UP1 ULOP3.LUT UR4, UR4, 0x1, UR6, 0x78, !UPT ;  /* 0x0000000104041892 */ /* 0x000fe2000f8e7806 */
[----:B------:R-:W-:Y:S01]  /*2910*/  IMAD R8, R30, UR10, RZ ;  /* 0x0000000a1e087c24 */ /* 0x000fe2000f8e02ff */
[----:B------:R-:W-:Y:S01]  /*2920*/  ISETP.GE.OR P1, PT, R22, UR12, P1 ;  /* 0x0000000c16007c0c */ /* 0x000fe20008f26670 */
[----:B------:R-:W-:Y:S01]  /*2930*/  IMAD.IADD R26, R26, 0x1, -R27 ;  /* 0x000000011a1a7824 */ /* 0x000fe200078e0a1b */
[----:B------:R-:W-:Y:S01]  /*2940*/  IADD3 R25, -R22, UR12, R25 ;  /* 0x0000000c16197c10 */ /* 0x000fe2000fffe119 */
[C---:B------:R-:W-:Y:S01]  /*2950*/  IMAD R11, R71.reuse, UR11, R8 ;  /* 0x0000000b470b7c24 */ /* 0x040fe2000f8e0208 */
[----:B------:R-:W-:Y:S01]  /*2960*/  LOP3.LUT R31, R28, R23, R10, 0xfe, !PT ;  /* 0x000000171c1f7212 */ /* 0x000fe200078efe0a */
[----:B------:R-:W-:-:S04]  /*2970*/  IMAD.WIDE.U32 R8, R71, UR10, R12 ;  /* 0x0000000a47087c25 */ /* 0x000fc8000f8e000c */
[----:B------:R-:W-:Y:S02]  /*2980*/  IMAD.IADD R9, R9, 0x1, R11 ;  /* 0x0000000109097824 */ /* 0x000fe400078e020b */
[----:B------:R-:W-:Y:S02]  /*2990*/  IMAD.MOV.U32 R24, RZ, RZ, -0x1 ;  /* 0xffffffffff187424 */ /* 0x000fe400078e00ff */
[----:B------:R-:W-:Y:S05]  /*29a0*/  @P1 BRA `(.L_x_38) ;  /* 0x0000002400941947 */ /* 0x000fea0003800000 */
[----:B------:R-:W0:Y:S01]  /*29b0*/  LDC.64 R22, c[0x0][0x5c8] ;  /* 0x00017200ff167b82 */ /* 0x000e220000000a00 */
[----:B------:R-:W-:Y:S01]  /*29c0*/  ULDC.64 UR6, c[0x0][0x5c0] ;  /* 0x0001700000067ab9 */ /* 0x000fe20000000a00 */
[----:B------:R-:W-:Y:S01]  /*29d0*/  BSSY B0, `(.L_x_38) ;  /* 0x0000262000007945 */ /* 0x000fe20003800000 */
[-C--:B0-----:R-:W-:Y:S02]  /*29e0*/  IMAD R10, R29, R22.reuse, RZ ;  /* 0x000000161d0a7224 */ /* 0x081fe400078e02ff */
[----:B------:R-:W-:-:S04]  /*29f0*/  IMAD.WIDE.U32 R8, R31, R22, R8 ;  /* 0x000000161f087225 */ /* 0x000fc800078e0008 */
[----:B------:R-:W-:Y:S01]  /*2a00*/  IMAD R11, R31, R23, R10 ;  /* 0x000000171f0b7224 */ /* 0x000fe200078e020a */
[----:B------:R-:W-:Y:S02]  /*2a10*/  LEA R10, P1, R22, R8, 0x3 ;  /* 0x00000008160a7211 */ /* 0x000fe400078218ff */
[----:B------:R-:W-:Y:S01]  /*2a20*/  IADD3 R8, P2, R8, UR6, RZ ;  /* 0x0000000608087c10 */ /* 0x000fe2000ff5e0ff */
[----:B------:R-:W-:Y:S01]  /*2a30*/  IMAD.IADD R9, R9, 0x1, R11 ;  /* 0x0000000109097824 */ /* 0x000fe200078e020b */
[----:B------:R-:W-:-:S04]  /*2a40*/  IADD3 R10, P3, R10, UR6, RZ ;  /* 0x000000060a0a7c10 */ /* 0x000fc8000ff7e0ff */
[----:B------:R-:W-:Y:S02]  /*2a50*/  LEA.HI.X R11, R22, R9, R23, 0x3, P1 ;  /* 0x00000009160b7211 */ /* 0x000fe400008f1c17 */
[----:B---3-5:R-:W-:Y:S02]  /*2a60*/  FSETP.NEU.AND P1, PT, R7, RZ, PT ;  /* 0x000000ff0700720b */ /* 0x028fe40003f2d000 */
[----:B------:R-:W-:Y:S02]  /*2a70*/  IADD3.X R9, R9, UR7, RZ, P2, !PT ;  /* 0x0000000709097c10 */ /* 0x000fe400097fe4ff */
[----:B------:R-:W-:-:S09]  /*2a80*/  IADD3.X R11, R11, UR7, RZ, P3, !PT ;  /* 0x000000070b0b7c10 */ /* 0x000fd20009ffe4ff */
[----:B------:R-:W-:Y:S05]  /*2a90*/  @!P1 BRA `(.L_x_39) ;  /* 0x0000001c00149947 */ /* 0x000fea0003800000 */
[----:B------:R-:W-:Y:S01]  /*2aa0*/  ULDC.64 UR6, c[0x0][0x5b8] ;  /* 0x00016e0000067ab9 */ /* 0x000fe20000000a00 */
[----:B------:R-:W-:Y:S01]  /*2ab0*/  ISETP.GE.AND P2, PT, R26, 0x1, PT ;  /* 0x000000011a00780c */ /* 0x000fe20003f46270 */
[----:B------:R-:W-:Y:S01]  /*2ac0*/  IMAD R30, R30, UR6, RZ ;  /* 0x000000061e1e7c24 */ /* 0x000fe2000f8e02ff */
[----:B------:R-:W-:Y:S01]  /*2ad0*/  ULDC.64 UR10, c[0x0][0x5a8] ;  /* 0x00016a00000a7ab9 */ /* 0x000fe20000000a00 */
[----:B------:R-:W-:Y:S01]  /*2ae0*/  IMAD.WIDE.U32 R22, R71, UR6, R12 ;  /* 0x0000000647167c25 */ /* 0x000fe2000f8e000c */
[----:B------:R-:W-:Y:S01]  /*2af0*/  ISETP.LT.OR P5, PT, R25, 0x1, !P2 ;  /* 0x000000011900780c */ /* 0x000fe200057a1670 */
[----:B------:R-:W-:Y:S02]  /*2b00*/  BSSY B1, `(.L_x_40) ;  /* 0x000000c000017945 */ /* 0x000fe40003800000 */
[----:B------:R-:W-:Y:S01]  /*2b10*/  IMAD R71, R71, UR7, R30 ;  /* 0x0000000747477c24 */ /* 0x000fe2000f8e021e */
[----:B------:R-:W-:Y:S02]  /*2b20*/  ULDC.64 UR6, c[0x0][0x5b0] ;  /* 0x00016c0000067ab9 */ /* 0x000fe40000000a00 */
[----:B------:R-:W-:-:S02]  /*2b30*/  IMAD R27, R29, UR6, RZ ;  /* 0x000000061d1b7c24 */ /* 0x000fc4000f8e02ff */
[----:B------:R-:W-:Y:S02]  /*2b40*/  IMAD.IADD R23, R23, 0x1, R71 ;  /* 0x0000000117177824 */ /* 0x000fe400078e0247 */
[C---:B------:R-:W-:Y:S02]  /*2b50*/  IMAD R27, R31.reuse, UR7, R27 ;  /* 0x000000071f1b7c24 */ /* 0x040fe4000f8e021b */
[----:B------:R-:W-:-:S03]  /*2b60*/  IMAD.WIDE.U32 R12, R31, UR6, R22 ;  /* 0x000000061f0c7c25 */ /* 0x000fc6000f8e0016 */
[----:B------:R-:W-:-:S04]  /*2b70*/  IADD3 R12, P1, R12, UR10, RZ ;  /* 0x0000000a0c0c7c10 */ /* 0x000fc8000ff3e0ff */
[--C-:B------:R-:W-:Y:S02]  /*2b80*/  IADD3.X R13, R13, UR11, R27.reuse, P1, !PT ;  /* 0x0000000b0d0d7c10 */ /* 0x100fe40008ffe41b */
[----:B------:R-:W-:Y:S01]  /*2b90*/  PRMT R27, RZ, 0x7610, R27 ;  /* 0x00007610ff1b7816 */ /* 0x000fe2000000001b */
[----:B------:R-:W-:Y:S06]  /*2ba0*/  @P5 BRA `(.L_x_41) ;  /* 0x0000000000045947 */ /* 0x000fec0003800000 */
[----:B------:R0:W5:Y:S02]  /*2bb0*/  LDG.E.U8 R27, desc[UR16][R12.64] ;  /* 0x000000100c1b7981 */ /* 0x000164000c1e1100 */
.L_x_41:
[----:B------:R-:W-:Y:S05]  /*2bc0*/  BSYNC B1 ;  /* 0x0000000000017941 */ /* 0x000fea0003800000 */
.L_x_40:
[----:B-----5:R-:W-:Y:S01]  /*2bd0*/  LOP3.LUT R27, R27, 0xff, RZ, 0xc0, !PT ;  /* 0x000000ff1b1b7812 */ /* 0x020fe200078ec0ff */
[----:B------:R-:W-:Y:S01]  /*2be0*/  BSSY B1, `(.L_x_42) ;  /* 0x000000c000017945 */ /* 0x000fe20003800000 */
[----:B------:R-:W-:Y:S02]  /*2bf0*/  ISETP.GE.AND P1, PT, R26, 0x2, PT ;  /* 0x000000021a00780c */ /* 0x000fe40003f26270 */
[----:B------:R-:W-:Y:S02]  /*2c00*/  F2FP.F16.E4M3.UNPACK_B R27, R27 ;  /* 0x0000001bff1b723e */ /* 0x000fe400020006ff */
[----:B------:R-:W-:-:S03]  /*2c10*/  ISETP.LT.OR P3, PT, R25, 0x1, !P1 ;  /* 0x000000011900780c */ /* 0x000fc60004f61670 */
[----:B------:R-:W-:Y:S01]  /*2c20*/  HADD2.F32 R30, -RZ, R27.H0_H0 ;  /* 0x2000001bff1e7230 */ /* 0x000fe20000004100 */
[----:B------:R-:W-:-:S04]  /*2c30*/  PRMT R27, RZ, 0x7610, R27 ;  /* 0x00007610ff1b7816 */ /* 0x000fc8000000001b */
[----:B------:R-:W-:-:S04]  /*2c40*/  FMUL R30, R30, R7 ;  /* 0x000000071e1e7220 */ /* 0x000fc80000400000 */
[----:B--2---:R-:W-:-:S05]  /*2c50*/  FFMA R30, R79, R3, R30 ;  /* 0x000000034f1e7223 */ /* 0x004fca000000001e */
[----:B------:R-:W-:-:S05]  /*2c60*/  F2FP.SATFINITE.E4M3.F32.PACK_AB_MERGE_C R33, RZ, R30, RZ ;  /* 0x0000001eff21723e */ /* 0x000fca00048070ff */
[----:B------:R1:W-:Y:S01]  /*2c70*/  @!P5 STG.E.U8 desc[UR16][R8.64], R33 ;  /* 0x000000210800d986 */ /* 0x0003e2000c101110 */
[----:B------:R-:W-:Y:S05]  /*2c80*/  @P3 BRA `(.L_x_43) ;  /* 0x0000000000043947 */ /* 0x000fea0003800000 */
[----:B------:R2:W5:Y:S02]  /*2c90*/  LDG.E.U8 R27, desc[UR16][R12.64+0x1] ;  /* 0x000001100c1b7981 */ /* 0x000564000c1e1100 */
.L_x_43:
[----:B------:R-:W-:Y:S05]  /*2ca0*/  BSYNC B1 ;  /* 0x0000000000017941 */ /* 0x000fea0003800000 */
.L_x_42:
[----:B-----5:R-:W-:Y:S01]  /*2cb0*/  LOP3.LUT R27, R27, 0xff, RZ, 0xc0, !PT ;  /* 0x000000ff1b1b7812 */ /* 0x020fe200078ec0ff */
[----:B------:R-:W-:Y:S01]  /*2cc0*/  BSSY B1, `(.L_x_44) ;  /* 0x0000012000017945 */ /* 0x000fe20003800000 */
[----:B------:R-:W-:Y:S02]  /*2cd0*/  IADD3 R31, P5, R31, 0x8, RZ ;  /* 0x000000081f1f7810 */ /* 0x000fe40007fbe0ff */
[----:B------:R-:W-:Y:S02]  /*2ce0*/  F2FP.F16.E4M3.UNPACK_B R27, R27 ;  /* 0x0000001bff1b723e */ /* 0x000fe400020006ff */
[----:B------:R-:W-:Y:S01]  /*2cf0*/  ISETP.LT.OR P2, PT, R25, 0x9, !P2 ;  /* 0x000000091900780c */ /* 0x000fe20005741670 */
[----:B------:R-:W-:Y:S02]  /*2d00*/  IMAD.X R29, RZ, RZ, R29, P5 ;  /* 0x000000ffff1d7224 */ /* 0x000fe400028e061d */
[----:B------:R-:W-:Y:S02]  /*2d10*/  HADD2.F32 R28, -RZ, R27.H0_H0 ;  /* 0x2000001bff1c7230 */ /* 0x000fe40000004100 */
[----:B------:R-:W-:-:S04]  /*2d20*/  IMAD.WIDE.U32 R22, R31, UR6, R22 ;  /* 0x000000061f167c25 */ /* 0x000fc8000f8e0016 */
[----:B------:R-:W-:Y:S01]  /*2d30*/  FMUL R27, R28, R7 ;  /* 0x000000071c1b7220 */ /* 0x000fe20000400000 */
[----:B------:R-:W-:Y:S01]  /*2d40*/  IMAD R28, R29, UR6, RZ ;  /* 0x000000061d1c7c24 */ /* 0x000fe2000f8e02ff */
[----:B------:R-:W-:Y:S02]  /*2d50*/  IADD3 R22, P5, R22, UR10, RZ ;  /* 0x0000000a16167c10 */ /* 0x000fe4000ffbe0ff */
[----:B------:R-:W-:Y:S01]  /*2d60*/  FFMA R27, R80, R3, R27 ;  /* 0x00000003501b7223 */ /* 0x000fe2000000001b */
[----:B------:R-:W-:-:S04]  /*2d70*/  IMAD R31, R31, UR7, R28 ;  /* 0x000000071f1f7c24 */ /* 0x000fc8000f8e021c */
[----:B------:R-:W-:Y:S02]  /*2d80*/  F2FP.SATFINITE.E4M3.F32.PACK_AB_MERGE_C R29, RZ, R27, RZ ;  /* 0x0000001bff1d723e */ /* 0x000fe400048070ff */
[----:B------:R-:W-:Y:S02]  /*2d90*/  IADD3.X R23, R23, UR11, R31, P5, !PT ;  /* 0x0000000b17177c10 */ /* 0x000fe4000affe41f */
[----:B------:R-:W-:Y:S01]  /*2da0*/  PRMT R27, RZ, 0x7610, R27 ;  /* 0x00007610ff1b7816 */ /* 0x000fe2000000001b */
[----:B------:R3:W-:Y:S01]  /*2db0*/  @!P3 STG.E.U8 desc[UR16][R8.64+0x1], R29 ;  /* 0x0000011d0800b986 */ /* 0x0007e2000c101110 */
[----:B------:R-:W-:Y:S05]  /*2dc0*/  @P2 BRA `(.L_x_45) ;  /* 0x0000000000042947 */ /* 0x000fea0003800000 */
[----:B------:R4:W5:Y:S02]  /*2dd0*/  LDG.E.U8 R27, desc[UR16][R22.64] ;  /* 0x00000010161b7981 */ /* 0x000964000c1e1100 */
.L_x_45:
[----:B------:R-:W-:Y:S05]  /*2de0*/  BSYNC B1 ;  /* 0x0000000000017941 */ /* 0x000fea0003800000 */
.L_x_44:
[----:B-----5:R-:W-:Y:S01]  /*2df0*/  LOP3.LUT R27, R27, 0xff, RZ, 0xc0, !PT ;  /* 0x000000ff1b1b7812 */ /* 0x020fe200078ec0ff */
[----:B------:R-:W-:Y:S01]  /*2e00*/  BSSY B1, `(.L_x_46) ;  /* 0x000000b000017945 */ /* 0x000fe20003800000 */
[----:B------:R-:W-:Y:S02]  /*2e10*/  ISETP.LT.OR P1, PT, R25, 0x9, !P1 ;  /* 0x000000091900780c */ /* 0x000fe40004f21670 */
[----:B------:R-:W-:-:S05]  /*2e20*/  F2FP.F16.E4M3.UNPACK_B R27, R27 ;  /* 0x0000001bff1b723e */ /* 0x000fca00020006ff */
[----:B------:R-:W-:Y:S01]  /*2e30*/  HADD2.F32 R28, -RZ, R27.H0_H0 ;  /* 0x2000001bff1c7230 */ /* 0x000fe20000004100 */
[----:B------:R-:W-:-:S04]  /*2e40*/  PRMT R27, RZ, 0x7610, R27 ;  /* 0x00007610ff1b7816 */ /* 0x000fc8000000001b */
[----:B------:R-:W-:-:S04]  /*2e50*/  FMUL R28, R28, R7 ;  /* 0x000000071c1c7220 */ /* 0x000fc80000400000 */
[----:B------:R-:W-:-:S05]  /*2e60*/  FFMA R28, R77, R3, R28 ;  /* 0x000000034d1c7223 */ /* 0x000fca000000001c */
[----:B---3--:R-:W-:-:S05]  /*2e70*/  F2FP.SATFINITE.E4M3.F32.PACK_AB_MERGE_C R29, RZ, R28, RZ ;  /* 0x0000001cff1d723e */ /* 0x008fca00048070ff */
[----:B------:R3:W-:Y:S01]  /*2e80*/  @!P2 STG.E.U8 desc[UR16][R10.64], R29 ;  /* 0x0000001d0a00a986 */ /* 0x0007e2000c101110 */
[----:B------:R-:W-:Y:S05]  /*2e90*/  @P1 BRA `(.L_x_47) ;  /* 0x0000000000041947 */ /* 0x000fea0003800000 */
[----:B------:R0:W5:Y:S02]  /*2ea0*/  LDG.E.U8 R27, desc[UR16][R22.64+0x1] ;  /* 0x00000110161b7981 */ /* 0x000164000c1e1100 */
.L_x_47:
[----:B------:R-:W-:Y:S05]  /*2eb0*/  BSYNC B1 ;  /* 0x0000000000017941 */ /* 0x000fea0003800000 */
.L_x_46:
[----:B-----5:R-:W-:Y:S01]  /*2ec0*/  LOP3.LUT R27, R27, 0xff, RZ, 0xc0, !PT ;  /* 0x000000ff1b1b7812 */ /* 0x020fe200078ec0ff */
[----:B------:R-:W-:Y:S01]  /*2ed0*/  BSSY B1, `(.L_x_48) ;  /* 0x000000c000017945 */ /* 0x000fe20003800000 */
[----:B------:R-:W-:Y:S02]  /*2ee0*/  ISETP.GE.AND P2, PT, R26, 0x9, PT ;  /* 0x000000091a00780c */ /* 0x000fe40003f46270 */
[----:B------:R-:W-:Y:S02]  /*2ef0*/  F2FP.F16.E4M3.UNPACK_B R27, R27 ;  /* 0x0000001bff1b723e */ /* 0x000fe400020006ff */
[----:B------:R-:W-:-:S03]  /*2f00*/  ISETP.LT.OR P3, PT, R25, 0x1, !P2 ;  /* 0x000000011900780c */ /* 0x000fc60005761670 */
[----:B------:R-:W-:-:S05]  /*2f10*/  HADD2.F32 R28, -RZ, R27.H0_H0 ;  /* 0x2000001bff1c7230 */ /* 0x000fca0000004100 */
[----:B------:R-:W-:-:S04]  /*2f20*/  FMUL R27, R28, R7 ;  /* 0x000000071c1b7220 */ /* 0x000fc80000400000 */
[----:B------:R-:W-:-:S05]  /*2f30*/  FFMA R27, R78, R3, R27 ;  /* 0x000000034e1b7223 */ /* 0x000fca000000001b */
[----:B---3--:R-:W-:Y:S02]  /*2f40*/  F2FP.SATFINITE.E4M3.F32.PACK_AB_MERGE_C R29, RZ, R27, RZ ;  /* 0x0000001bff1d723e */ /* 0x008fe400048070ff */
[----:B------:R-:W-:-:S03]  /*2f50*/  PRMT R27, RZ, 0x7610, R27 ;  /* 0x00007610ff1b7816 */ /* 0x000fc6000000001b */
[----:B------:R3:W-:Y:S01]  /*2f60*/  @!P1 STG.E.U8 desc[UR16][R10.64+0x1], R29 ;  /* 0x0000011d0a009986 */ /* 0x0007e2000c101110 */
[----:B------:R-:W-:Y:S05]  /*2f70*/  @P3 BRA `(.L_x_49) ;  /* 0x0000000000043947 */ /* 0x000fea0003800000 */
[----:B------:R0:W5:Y:S02]  /*2f80*/  LDG.E.U8 R27, desc[UR16][R12.64+0x8] ;  /* 0x000008100c1b7981 */ /* 0x000164000c1e1100 */
.L_x_49:
[----:B------:R-:W-:Y:S05]  /*2f90*/  BSYNC B1 ;  /* 0x0000000000017941 */ /* 0x000fea0003800000 */
.L_x_48:
        /* <DEDUP_REMOVED lines=13> */
.L_x_51:
[----:B------:R-:W-:Y:S05]  /*3070*/  BSYNC B1 ;  /* 0x0000000000017941 */ /* 0x000fea0003800000 */
.L_x_50:
[----:B-----5:R-:W-:Y:S01]  /*3080*/  LOP3.LUT R27, R27, 0xff, RZ, 0xc0, !PT ;  /* 0x000000ff1b1b7812 */ /* 0x020fe200078ec0ff */
[----:B------:R-:W-:Y:S01]  /*3090*/  BSSY B1, `(.L_x_52) ;  /* 0x000000b000017945 */ /* 0x000fe20003800000 */
[----:B------:R-:W-:Y:S02]  /*30a0*/  ISETP.LT.OR P2, PT, R25, 0x9, !P2 ;  /* 0x000000091900780c */ /* 0x000fe40005741670 */
[----:B------:R-:W-:-:S05]  /*30b0*/  F2FP.F16.E4M3.UNPACK_B R27, R27 ;  /* 0x0000001bff1b723e */ /* 0x000fca00020006ff */
        /* <DEDUP_REMOVED lines=8> */
.L_x_53:
[----:B------:R-:W-:Y:S05]  /*3140*/  BSYNC B1 ;  /* 0x0000000000017941 */ /* 0x000fea0003800000 */
.L_x_52:
        /* <DEDUP_REMOVED lines=12> */
.L_x_55:
[----:B------:R-:W-:Y:S05]  /*3210*/  BSYNC B1 ;  /* 0x0000000000017941 */ /* 0x000fea0003800000 */
.L_x_54:
        /* <DEDUP_REMOVED lines=13> */
.L_x_57:
[----:B------:R-:W-:Y:S05]  /*32f0*/  BSYNC B1 ;  /* 0x0000000000017941 */ /* 0x000fea0003800000 */
.L_x_56:
        /* <DEDUP_REMOVED lines=13> */
.L_x_59:
[----:B------:R-:W-:Y:S05]  /*33d0*/  BSYNC B1 ;  /* 0x0000000000017941 */ /* 0x000fea0003800000 */
.L_x_58:
        /* <DEDUP_REMOVED lines=12> */
.L_x_61:
[----:B------:R-:W-:Y:S05]  /*34a0*/  BSYNC B1 ;  /* 0x0000000000017941 */ /* 0x000fea0003800000 */
.L_x_60:
        /* <DEDUP_REMOVED lines=12> */
.L_x_63:
[----:B------:R-:W-:Y:S05]  /*3570*/  BSYNC B1 ;  /* 0x0000000000017941 */ /* 0x000fea0003800000 */
.L_x_62:
        /* <DEDUP_REMOVED lines=13> */
.L_x_65:
[----:B------:R-:W-:Y:S05]  /*3650*/  BSYNC B1 ;  /* 0x0000000000017941 */ /* 0x000fea0003800000 */
.L_x_64:
        /* <DEDUP_REMOVED lines=13> */
.L_x_67:
[----:B------:R-:W-:Y:S05]  /*3730*/  BSYNC B1 ;  /* 0x0000000000017941 */ /* 0x000fea0003800000 */
.L_x_66:
        /* <DEDUP_REMOVED lines=12> */
.L_x_69:
[----:B------:R-:W-:Y:S05]  /*3800*/  BSYNC B1 ;  /* 0x0000000000017941 */ /* 0x000fea0003800000 */
.L_x_68:
        /* <DEDUP_REMOVED lines=12> */
.L_x_71:
[----:B------:R-:W-:Y:S05]  /*38d0*/  BSYNC B1 ;  /* 0x0000000000017941 */ /* 0x000fea0003800000 */
.L_x_70:
        /* <DEDUP_REMOVED lines=13> */
.L_x_73:
[----:B------:R-:W-:Y:S05]  /*39b0*/  BSYNC B1 ;  /* 0x0000000000017941 */ /* 0x000fea0003800000 */
.L_x_72:
        /* <DEDUP_REMOVED lines=13> */
.L_x_75:
[----:B------:R-:W-:Y:S05]  /*3a90*/  BSYNC B1 ;  /* 0x0000000000017941 */ /* 0x000fea0003800000 */
.L_x_74:
        /* <DEDUP_REMOVED lines=12> */
.L_x_77:
[----:B------:R-:W-:Y:S05]  /*3b60*/  BSYNC B1 ;  /* 0x0000000000017941 */ /* 0x000fea0003800000 */
.L_x_76:
        /* <DEDUP_REMOVED lines=12> */
.L_x_79:
[----:B------:R-:W-:Y:S05]  /*3c30*/  BSYNC B1 ;  /* 0x0000000000017941 */ /* 0x000fea0003800000 */
.L_x_78:
        /* <DEDUP_REMOVED lines=13> */
.L_x_81:
[----:B------:R-:W-:Y:S05]  /*3d10*/  BSYNC B1 ;  /* 0x0000000000017941 */ /* 0x000fea0003800000 */
.L_x_80:
        /* <DEDUP_REMOVED lines=13> */
.L_x_83:
[----:B------:R-:W-:Y:S05]  /*3df0*/  BSYNC B1 ;  /* 0x0000000000017941 */ /* 0x000fea0003800000 */
.L_x_82:
        /* <DEDUP_REMOVED lines=12> */
.L_x_85:
[----:B------:R-:W-:Y:S05]  /*3ec0*/  BSYNC B1 ;  /* 0x0000000000017941 */ /* 0x000fea0003800000 */
.L_x_84:
        /* <DEDUP_REMOVED lines=12> */
.L_x_87:
[----:B------:R-:W-:Y:S05]  /*3f90*/  BSYNC B1 ;  /* 0x0000000000017941 */ /* 0x000fea0003800000 */
.L_x_86:
        /* <DEDUP_REMOVED lines=13> */
.L_x_89:
[----:B------:R-:W-:Y:S05]  /*4070*/  BSYNC B1 ;  /* 0x0000000000017941 */ /* 0x000fea0003800000 */
.L_x_88:
[----:B-----5:R-:W-:Y:S01]  /*4080*/  LOP3.LUT R27, R27, 0xff, RZ, 0xc0, !PT ;  /* 0x000000ff1b1b7812 */ /* 0x020fe200078ec0ff */
[----:B------:R-:W-:Y:S01]  /*4090*/  BSSY B1, `(.L_x_90) ;  /* 0x000000c000017945 */ /* 0x000fe20003800000 */
[----:B------:R-:W-:Y:S02]  /*40a0*/  ISETP.GE.AND P1, PT, R26, 0x32, PT ;  /* 0x000000321a00780c */ /* 0x000fe40003f26270 */
[----:B------:R-:W-:Y:S02]  /*40b0*/  F2FP.F16.E4M3.UNPACK_B R27, R27 ;  /* 0x0000001bff1b723e */ /* 0x000fe400020006ff */
[----:B------:R-:W-:-:S03]  /*40c0*/  ISETP.LT.OR P5, PT, R25, 0x1, !P1 ;  /* 0x000000011900780c */ /* 0x000fc60004fa1670 */
[----:B------:R-:W-:-:S05]  /*40d0*/  HADD2.F32 R28, -RZ, R27.H0_H0 ;  /* 0x2000001bff1c7230 */ /* 0x000fca0000004100 */
[----:B------:R-:W-:-:S04]  /*40e0*/  FMUL R28, R28, R7 ;  /* 0x000000071c1c7220 */ /* 0x000fc80000400000 */
[----:B------:R-:W-:Y:S01]  /*40f0*/  FFMA R28, R21, R3, R28 ;  /* 0x00000003151c7223 */ /* 0x000fe2000000001c */
[----:B------:R-:W-:-:S04]  /*4100*/  PRMT R21, RZ, 0x7610, R21 ;  /* 0x00007610ff157816 */ /* 0x000fc80000000015 */
[----:B------:R-:W-:-:S05]  /*4110*/  F2FP.SATFINITE.E4M3.F32.PACK_AB_MERGE_C R27, RZ, R28, RZ ;  /* 0x0000001cff1b723e */ /* 0x000fca00048070ff */
[----:B------:R0:W-:Y:S01]  /*4120*/  @!P3 STG.E.U8 desc[UR16][R8.64+0x30], R27 ;  /* 0x0000301b0800b986 */ /* 0x0001e2000c101110 */
[----:B------:R-:W-:Y:S05]  /*4130*/  @P5 BRA `(.L_x_91) ;  /* 0x0000000000045947 */ /* 0x000fea0003800000 */
[----:B------:R0:W5:Y:S02]  /*4140*/  LDG.E.U8 R21, desc[UR16][R12.64+0x31] ;  /* 0x000031100c157981 */ /* 0x000164000c1e1100 */
.L_x_91:
[----:B------:R-:W-:Y:S05]  /*4150*/  BSYNC B1 ;  /* 0x0000000000017941 */ /* 0x000fea0003800000 */
.L_x_90:
[----:B-----5:R-:W-:Y:S01]  /*4160*/  LOP3.LUT R21, R21, 0xff, RZ, 0xc0, !PT ;  /* 0x000000ff15157812 */ /* 0x020fe200078ec0ff */
[----:B------:R-:W-:Y:S01]  /*4170*/  BSSY B1, `(.L_x_92) ;  /* 0x000000b000017945 */ /* 0x000fe20003800000 */
[----:B------:R-:W-:Y:S02]  /*4180*/  ISETP.LT.OR P2, PT, R25, 0x9, !P2 ;  /* 0x000000091900780c */ /* 0x000fe40005741670 */
[----:B------:R-:W-:-:S05]  /*4190*/  F2FP.F16.E4M3.UNPACK_B R21, R21 ;  /* 0x00000015ff15723e */ /* 0x000fca00020006ff */
        /* <DEDUP_REMOVED lines=8> */
.L_x_93:
[----:B------:R-:W-:Y:S05]  /*4220*/  BSYNC B1 ;  /* 0x0000000000017941 */ /* 0x000fea0003800000 */
.L_x_92:
        /* <DEDUP_REMOVED lines=8> */
[----:B0-----:R-:W-:-:S05]  /*42b0*/  F2FP.SATFINITE.E4M3.F32.PACK_AB_MERGE_C R21, RZ, R20, RZ ;  /* 0x00000014ff15723e */ /* 0x001fca00048070ff */
[----:B------:R0:W-:Y:S01]  /*42c0*/  @!P2 STG.E.U8 desc[UR16][R10.64+0x30], R21 ;  /* 0x000030150a00a986 */ /* 0x0001e2000c101110 */
[----:B------:R-:W-:Y:S05]  /*42d0*/  @P1 BRA `(.L_x_95) ;  /* 0x0000000000041947 */ /* 0x000fea0003800000 */
[----:B------:R0:W5:Y:S02]  /*42e0*/  LDG.E.U8 R19, desc[UR16][R22.64+0x31] ;  /* 0x0000311016137981 */ /* 0x000164000c1e1100 */
.L_x_95:
[----:B------:R-:W-:Y:S05]  /*42f0*/  BSYNC B1 ;  /* 0x0000000000017941 */ /* 0x000fea0003800000 */
.L_x_94:
        /* <DEDUP_REMOVED lines=13> */
.L_x_97:
[----:B------:R-:W-:Y:S05]  /*43d0*/  BSYNC B1 ;  /* 0x0000000000017941 */ /* 0x000fea0003800000 */
.L_x_96:
        /* <DEDUP_REMOVED lines=13> */
.L_x_99:
[----:B------:R-:W-:Y:S05]  /*44b0*/  BSYNC B1 ;  /* 0x0000000000017941 */ /* 0x000fea0003800000 */
.L_x_98:
[----:B-----5:R-:W-:Y:S01]  /*44c0*/  LOP3.LUT R17, R17, 0xff, RZ, 0xc0, !PT ;  /* 0x000000ff11117812 */ /* 0x020fe200078ec0ff */
[----:B------:R-:W-:Y:S01]  /*44d0*/  BSSY B1, `(.L_x_100) ;  /* 0x000000b000017945 */ /* 0x000fe20003800000 */
[----:B------:R-:W-:Y:S02]  /*44e0*/  ISETP.LT.OR P2, PT, R25, 0x9, !P2 ;  /* 0x000000091900780c */ /* 0x000fe40005741670 */
[----:B------:R-:W-:-:S05]  /*44f0*/  F2FP.F16.E4M3.UNPACK_B R17, R17 ;  /* 0x00000011ff11723e */ /* 0x000fca00020006ff */
[----:B0-2---:R-:W-:-:S05]  /*4500*/  HADD2.F32 R12, -RZ, R17.H0_H0 ;  /* 0x20000011ff0c7230 */ /* 0x005fca0000004100 */
[----:B------:R-:W-:Y:S01]  /*4510*/  FMUL R13, R12, R7 ;  /* 0x000000070c0d7220 */ /* 0x000fe20000400000 */
[----:B------:R-:W-:-:S03]  /*4520*/  PRMT R12, RZ, 0x7610, R12 ;  /* 0x00007610ff0c7816 */ /* 0x000fc6000000000c */
[----:B------:R-:W-:-:S05]  /*4530*/  FFMA R13, R16, R3, R13 ;  /* 0x00000003100d7223 */ /* 0x000fca000000000d */
[----:B------:R-:W-:-:S05]  /*4540*/  F2FP.SATFINITE.E4M3.F32.PACK_AB_MERGE_C R13, RZ, R13, RZ ;  /* 0x0000000dff0d723e */ /* 0x000fca00048070ff */
[----:B------:R0:W-:Y:S01]  /*4550*/  @!P5 STG.E.U8 desc[UR16][R8.64+0x39], R13 ;  /* 0x0000390d0800d986 */ /* 0x0001e2000c101110 */
[----:B------:R-:W-:Y:S05]  /*4560*/  @P2 BRA `(.L_x_101) ;  /* 0x0000000000042947 */ /* 0x000fea0003800000 */
[----:B------:R2:W5:Y:S02]  /*4570*/  LDG.E.U8 R12, desc[UR16][R22.64+0x38] ;  /* 0x00003810160c7981 */ /* 0x000564000c1e1100 */
.L_x_101:
[----:B------:R-:W-:Y:S05]  /*4580*/  BSYNC B1 ;  /* 0x0000000000017941 */ /* 0x000fea0003800000 */
.L_x_100:
[----:B-----5:R-:W-:Y:S01]  /*4590*/  LOP3.LUT R12, R12, 0xff, RZ, 0xc0, !PT ;  /* 0x000000ff0c0c7812 */ /* 0x020fe200078ec0ff */
[----:B------:R-:W-:Y:S01]  /*45a0*/  BSSY B1, `(.L_x_102) ;  /* 0x000000b000017945 */ /* 0x000fe20003800000 */
[----:B------:R-:W-:Y:S02]  /*45b0*/  ISETP.LT.OR P1, PT, R25, 0x9, !P1 ;  /* 0x000000091900780c */ /* 0x000fe40004f21670 */
[----:B------:R-:W-:Y:S02]  /*45c0*/  F2FP.F16.E4M3.UNPACK_B R12, R12 ;  /* 0x0000000cff0c723e */ /* 0x000fe400020006ff */
[----:B01----:R-:W-:-:S03]  /*45d0*/  PRMT R8, RZ, 0x7610, R8 ;  /* 0x00007610ff087816 */ /* 0x003fc60000000008 */
[----:B------:R-:W-:-:S05]  /*45e0*/  HADD2.F32 R12, -RZ, R12.H0_H0 ;  /* 0x2000000cff0c7230 */ /* 0x000fca0000004100 */
[----:B------:R-:W-:-:S04]  /*45f0*/  FMUL R12, R12, R7 ;  /* 0x000000070c0c7220 */ /* 0x000fc80000400000 */
[----:B------:R-:W-:-:S05]  /*4600*/  FFMA R12, R15, R3, R12 ;  /* 0x000000030f0c7223 */ /* 0x000fca000000000c */
[----:B------:R-:W-:-:S05]  /*4610*/  F2FP.SATFINITE.E4M3.F32.PACK_AB_MERGE_C R9, RZ, R12, RZ ;  /* 0x0000000cff09723e */ /* 0x000fca00048070ff */
[----:B------:R0:W-:Y:S01]  /*4620*/  @!P2 STG.E.U8 desc[UR16][R10.64+0x38], R9 ;  /* 0x000038090a00a986 */ /* 0x0001e2000c101110 */
[----:B------:R-:W-:Y:S05]  /*4630*/  @P1 BRA `(.L_x_103) ;  /* 0x0000000000041947 */ /* 0x000fea0003800000 */
[----:B------:R1:W5:Y:S02]  /*4640*/  LDG.E.U8 R8, desc[UR16][R22.64+0x39] ;  /* 0x0000391016087981 */ /* 0x000364000c1e1100 */
.L_x_103:
[----:B------:R-:W-:Y:S05]  /*4650*/  BSYNC B1 ;  /* 0x0000000000017941 */ /* 0x000fea0003800000 */
.L_x_102:
[----:B------:R-:W-:Y:S05]  /*4660*/  @P1 BRA `(.L_x_104) ;  /* 0x0000000800601947 */ /* 0x000fea0003800000 */
[----:B-----5:R-:W-:-:S04]  /*4670*/  LOP3.LUT R8, R8, 0xff, RZ, 0xc0, !PT ;  /* 0x000000ff08087812 */ /* 0x020fc800078ec0ff */
[----:B------:R-:W-:-:S05]  /*4680*/  F2FP.F16.E4M3.UNPACK_B R8, R8 ;  /* 0x00000008ff08723e */ /* 0x000fca00020006ff */
[----:B------:R-:W-:-:S05]  /*4690*/  HADD2.F32 R8, -RZ, R8.H0_H0 ;  /* 0x20000008ff087230 */ /* 0x000fca0000004100 */
[----:B0-----:R-:W-:-:S04]  /*46a0*/  FMUL R9, R8, R7 ;  /* 0x0000000708097220 */ /* 0x001fc80000400000 */
[----:B------:R-:W-:-:S05]  /*46b0*/  FFMA R9, R14, R3, R9 ;  /* 0x000000030e097223 */ /* 0x000fca0000000009 */
[----:B------:R-:W-:-:S05]  /*46c0*/  F2FP.SATFINITE.E4M3.F32.PACK_AB_MERGE_C R9, RZ, R9, RZ ;  /* 0x00000009ff09723e */ /* 0x000fca00048070ff */
[----:B------:R0:W-:Y:S01]  /*46d0*/  STG.E.U8 desc[UR16][R10.64+0x39], R9 ;  /* 0x000039090a007986 */ /* 0x0001e2000c101110 */
[----:B------:R-:W-:Y:S05]  /*46e0*/  BRA `(.L_x_104) ;  /* 0x0000000800407947 */ /* 0x000fea0003800000 */
.L_x_39:
[----:B------:R-:W-:Y:S01]  /*46f0*/  ISETP.GE.AND P1, PT, R26, 0x2, PT ;  /* 0x000000021a00780c */ /* 0x000fe20003f26270 */
[-C--:B--2---:R-:W-:Y:S01]  /*4700*/  FMUL R80, R80, R3.reuse ;  /* 0x0000000350507220 */ /* 0x084fe20000400000 */
[----:B------:R-:W-:Y:S01]  /*4710*/  ISETP.GE.AND P3, PT, R26, 0x1, PT ;  /* 0x000000011a00780c */ /* 0x000fe20003f66270 */
[-C--:B------:R-:W-:Y:S01]  /*4720*/  FMUL R79, R79, R3.reuse ;  /* 0x000000034f4f7220 */ /* 0x080fe20000400000 */
[----:B------:R-:W-:Y:S01]  /*4730*/  ISETP.LT.OR P5, PT, R25, 0x1, !P1 ;  /* 0x000000011900780c */ /* 0x000fe20004fa1670 */
[-C--:B------:R-:W-:Y:S01]  /*4740*/  FMUL R77, R77, R3.reuse ;  /* 0x000000034d4d7220 */ /* 0x080fe20000400000 */
[C---:B------:R-:W-:Y:S01]  /*4750*/  ISETP.LT.OR P2, PT, R25.reuse, 0x1, !P3 ;  /* 0x000000011900780c */ /* 0x040fe20005f41670 */
[-C--:B------:R-:W-:Y:S01]  /*4760*/  FMUL R78, R78, R3.reuse ;  /* 0x000000034e4e7220 */ /* 0x080fe20000400000 */
[----:B------:R-:W-:Y:S01]  /*4770*/  ISETP.LT.OR P3, PT, R25, 0x9, !P3 ;  /* 0x000000091900780c */ /* 0x000fe20005f61670 */
[-C--:B------:R-:W-:Y:S01]  /*4780*/  FMUL R75, R75, R3.reuse ;  /* 0x000000034b4b7220 */ /* 0x080fe20000400000 */
[----:B------:R-:W-:Y:S01]  /*4790*/  F2FP.SATFINITE.E4M3.F32.PACK_AB_MERGE_C R13, RZ, R80, RZ ;  /* 0x00000050ff0d723e */ /* 0x000fe200048070ff */
[----:B------:R-:W-:Y:S01]  /*47a0*/  FMUL R76, R76, R3 ;  /* 0x000000034c4c7220 */ /* 0x000fe20000400000 */
[----:B------:R-:W-:Y:S01]  /*47b0*/  F2FP.SATFINITE.E4M3.F32.PACK_AB_MERGE_C R79, RZ, R79, RZ ;  /* 0x0000004fff4f723e */ /* 0x000fe200048070ff */
[----:B------:R-:W-:Y:S01]  /*47c0*/  FMUL R73, R73, R3 ;  /* 0x0000000349497220 */ /* 0x000fe20000400000 */
[----:B------:R-:W-:Y:S01]  /*47d0*/  F2FP.SATFINITE.E4M3.F32.PACK_AB_MERGE_C R77, RZ, R77, RZ ;  /* 0x0000004dff4d723e */ /* 0x000fe200048070ff */
[-C--:B------:R-:W-:Y:S01]  /*47e0*/  FMUL R74, R74, R3.reuse ;  /* 0x000000034a4a7220 */ /* 0x080fe20000400000 */
[C---:B------:R-:W-:Y:S01]  /*47f0*/  ISETP.LT.OR P1, PT, R25.reuse, 0x9, !P1 ;  /* 0x000000091900780c */ /* 0x040fe20004f21670 */
[----:B------:R0:W-:Y:S01]  /*4800*/  @!P5 STG.E.U8 desc[UR16][R8.64+0x1], R13 ;  /* 0x0000010d0800d986 */ /* 0x0001e2000c101110 */
[----:B------:R-:W-:Y:S01]  /*4810*/  ISETP.GE.AND P5, PT, R26, 0x9, PT ;  /* 0x000000091a00780c */ /* 0x000fe20003fa6270 */
[----:B------:R-:W-:Y:S01]  /*4820*/  FMUL R72, R72, R3 ;  /* 0x0000000348487220 */ /* 0x000fe20000400000 */
[----:B------:R-:W-:Y:S01]  /*4830*/  F2FP.SATFINITE.E4M3.F32.PACK_AB_MERGE_C R75, RZ, R75, RZ ;  /* 0x0000004bff4b723e */ /* 0x000fe200048070ff */
[----:B------:R-:W-:Y:S01]  /*4840*/  @!P2 STG.E.U8 desc[UR16][R8.64], R79 ;  /* 0x0000004f0800a986 */ /* 0x000fe2000c101110 */
[----:B------:R-:W-:Y:S01]  /*4850*/  ISETP.GE.AND P2, PT, R26, 0xa, PT ;  /* 0x0000000a1a00780c */ /* 0x000fe20003f46270 */
[-C--:B------:R-:W-:Y:S01]  /*4860*/  FMUL R70, R70, R3.reuse ;  /* 0x0000000346467220 */ /* 0x080fe20000400000 */
[----:B------:R-:W-:Y:S01]  /*4870*/  F2FP.SATFINITE.E4M3.F32.PACK_AB_MERGE_C R23, RZ, R76, RZ ;  /* 0x0000004cff17723e */ /* 0x000fe200048070ff */
[----:B------:R-:W-:Y:S01]  /*4880*/  @!P3 STG.E.U8 desc[UR16][R10.64], R77 ;  /* 0x0000004d0a00b986 */ /* 0x000fe2000c101110 */
[----:B------:R-:W-:Y:S01]  /*4890*/  ISETP.LT.OR P3, PT, R25, 0x1, !P5 ;  /* 0x000000011900780c */ /* 0x000fe20006f61670 */
[-C--:B------:R-:W-:Y:S01]  /*48a0*/  FMUL R69, R69, R3.reuse ;  /* 0x0000000345457220 */ /* 0x080fe20000400000 */
[C---:B------:R-:W-:Y:S01]  /*48b0*/  ISETP.LT.OR P6, PT, R25.reuse, 0x1, !P2 ;  /* 0x000000011900780c */ /* 0x040fe200057c1670 */
[-C--:B------:R-:W-:Y:S01]  /*48c0*/  FMUL R68, R68, R3.reuse ;  /* 0x0000000344447220 */ /* 0x080fe20000400000 */
[----:B------:R-:W-:Y:S01]  /*48d0*/  ISETP.LT.OR P5, PT, R25, 0x9, !P5 ;  /* 0x000000091900780c */ /* 0x000fe20006fa1670 */
[-C--:B------:R-:W-:Y:S01]  /*48e0*/  FMUL R67, R67, R3.reuse ;  /* 0x0000000343437220 */ /* 0x080fe20000400000 */
[----:B0-----:R-:W-:Y:S01]  /*48f0*/  F2FP.SATFINITE.E4M3.F32.PACK_AB_MERGE_C R13, RZ, R78, RZ ;  /* 0x0000004eff0d723e */ /* 0x001fe200048070ff */
[----:B------:R-:W-:Y:S01]  /*4900*/  FMUL R66, R66, R3 ;  /* 0x0000000342427220 */ /* 0x000fe20000400000 */
[----:B------:R-:W-:Y:S01]  /*4910*/  F2FP.SATFINITE.E4M3.F32.PACK_AB_MERGE_C R73, RZ, R73, RZ ;  /* 0x00000049ff49723e */ /* 0x000fe200048070ff */
[-C--:B------:R-:W-:Y:S01]  /*4920*/  FMUL R65, R65, R3.reuse ;  /* 0x0000000341417220 */ /* 0x080fe20000400000 */
[C---:B------:R-:W-:Y:S01]  /*4930*/  ISETP.LT.OR P2, PT, R25.reuse, 0x9, !P2 ;  /* 0x000000091900780c */ /* 0x040fe20005741670 */
[----:B------:R0:W-:Y:S01]  /*4940*/  @!P1 STG.E.U8 desc[UR16][R10.64+0x1], R13 ;  /* 0x0000010d0a009986 */ /* 0x0001e2000c101110 */
[----:B------:R-:W-:Y:S01]  /*4950*/  ISETP.GE.AND P1, PT, R26, 0x12, PT ;  /* 0x000000121a00780c */ /* 0x000fe20003f26270 */
[-C--:B------:R-:W-:Y:S01]  /*4960*/  FMUL R64, R64, R3.reuse ;  /* 0x0000000340407220 */ /* 0x080fe20000400000 */
[----:B------:R-:W-:Y:S01]  /*4970*/  F2FP.SATFINITE.E4M3.F32.PACK_AB_MERGE_C R27, RZ, R70, RZ ;  /* 0x00000046ff1b723e */ /* 0x000fe200048070ff */
[----:B------:R-:W-:Y:S01]  /*4980*/  @!P3 STG.E.U8 desc[UR16][R8.64+0x8], R75 ;  /* 0x0000084b0800b986 */ /* 0x000fe2000c101110 */
[----:B------:R-:W-:Y:S01]  /*4990*/  ISETP.GE.AND P3, PT, R26, 0x11, PT ;  /* 0x000000111a00780c */ /* 0x000fe20003f66270 */
[----:B------:R-:W-:Y:S01]  /*49a0*/  FMUL R62, R62, R3 ;  /* 0x000000033e3e7220 */ /* 0x000fe20000400000 */
[----:B------:R-:W-:Y:S01]  /*49b0*/  F2FP.SATFINITE.E4M3.F32.PACK_AB_MERGE_C R69, RZ, R69, RZ ;  /* 0x00000045ff45723e */ /* 0x000fe200048070ff */
[----:B------:R1:W-:Y:S01]  /*49c0*/  @!P6 STG.E.U8 desc[UR16][R8.64+0x9], R23 ;  /* 0x000009170800e986 */ /* 0x0003e2000c101110 */
[----:B------:R-:W-:Y:S01]  /*49d0*/  ISETP.LT.OR P6, PT, R25, 0x1, !P1 ;  /* 0x000000011900780c */ /* 0x000fe20004fc1670 */
[-C--:B------:R-:W-:Y:S01]  /*49e0*/  FMUL R63, R63, R3.reuse ;  /* 0x000000033f3f7220 */ /* 0x080fe20000400000 */
[C---:B------:R-:W-:Y:S01]  /*49f0*/  ISETP.LT.OR P1, PT, R25.reuse, 0x9, !P1 ;  /* 0x000000091900780c */ /* 0x040fe20004f21670 */
[----:B------:R-:W-:Y:S01]  /*4a00*/  @!P5 STG.E.U8 desc[UR16][R10.64+0x8], R73 ;  /* 0x000008490a00d986 */ /* 0x000fe2000c101110 */
[----:B------:R-:W-:Y:S01]  /*4a10*/  ISETP.LT.OR P5, PT, R25, 0x1, !P3 ;  /* 0x000000011900780c */ /* 0x000fe20005fa1670 */
[-C--:B------:R-:W-:Y:S01]  /*4a20*/  FMUL R61, R61, R3.reuse ;  /* 0x000000033d3d7220 */ /* 0x080fe20000400000 */
[----:B------:R-:W-:Y:S01]  /*4a30*/  ISETP.LT.OR P3, PT, R25, 0x9, !P3 ;  /* 0x000000091900780c */ /* 0x000fe20005f61670 */
[-C--:B------:R-:W-:Y:S01]  /*4a40*/  FMUL R60, R60, R3.reuse ;  /* 0x000000033c3c7220 */ /* 0x080fe20000400000 */
[----:B0-----:R-:W-:Y:S01]  /*4a50*/  F2FP.SATFINITE.E4M3.F32.PACK_AB_MERGE_C R13, RZ, R74, RZ ;  /* 0x0000004aff0d723e */ /* 0x001fe200048070ff */
[----:B------:R-:W-:Y:S01]  /*4a60*/  FMUL R58, R58, R3 ;  /* 0x000000033a3a7220 */ /* 0x000fe20000400000 */
[----:B------:R-:W-:Y:S01]  /*4a70*/  F2FP.SATFINITE.E4M3.F32.PACK_AB_MERGE_C R67, RZ, R67, RZ ;  /* 0x00000043ff43723e */ /* 0x000fe200048070ff */
[-C--:B------:R-:W-:Y:S01]  /*4a80*/  FMUL R59, R59, R3.reuse ;  /* 0x000000033b3b7220 */ /* 0x080fe20000400000 */
[----:B-1----:R-:W-:Y:S01]  /*4a90*/  F2FP.SATFINITE.E4M3.F32.PACK_AB_MERGE_C R23, RZ, R72, RZ ;  /* 0x00000048ff17723e */ /* 0x002fe200048070ff */
[----:B------:R0:W-:Y:S01]  /*4aa0*/  @!P2 STG.E.U8 desc[UR16][R10.64+0x9], R13 ;  /* 0x0000090d0a00a986 */ /* 0x0001e2000c101110 */
[C---:B------:R-:W-:Y:S01]  /*4ab0*/  ISETP.GE.AND P2, PT, R26.reuse, 0x1a, PT ;  /* 0x0000001a1a00780c */ /* 0x040fe20003f46270 */
[----:B------:R-:W-:Y:S01]  /*4ac0*/  FMUL R57, R57, R3 ;  /* 0x0000000339397220 */ /* 0x000fe20000400000 */
[----:B------:R-:W-:Y:S01]  /*4ad0*/  F2FP.SATFINITE.E4M3.F32.PACK_AB_MERGE_C R65, RZ, R65, RZ ;  /* 0x00000041ff41723e */ /* 0x000fe200048070ff */
[----:B------:R1:W-:Y:S01]  /*4ae0*/  @!P5 STG.E.U8 desc[UR16][R8.64+0x10], R23 ;  /* 0x000010170800d986 */ /* 0x0003e2000c101110 */
[----:B------:R-:W-:Y:S01]  /*4af0*/  ISETP.GE.AND P5, PT, R26, 0x19, PT ;  /* 0x000000191a00780c */ /* 0x000fe20003fa6270 */
[----:B------:R-:W-:Y:S01]  /*4b00*/  FMUL R56, R56, R3 ;  /* 0x0000000338387220 */ /* 0x000fe20000400000 */
[----:B------:R-:W-:Y:S01]  /*4b10*/  F2FP.SATFINITE.E4M3.F32.PACK_AB_MERGE_C R63, RZ, R63, RZ ;  /* 0x0000003fff3f723e */ /* 0x000fe200048070ff */
[----:B------:R-:W-:Y:S01]  /*4b20*/  @!P6 STG.E.U8 desc[UR16][R8.64+0x11], R27 ;  /* 0x0000111b0800e986 */ /* 0x000fe2000c101110 */
[----:B------:R-:W-:Y:S01]  /*4b30*/  ISETP.LT.OR P6, PT, R25, 0x1, !P2 ;  /* 0x000000011900780c */ /* 0x000fe200057c1670 */
[-C--:B------:R-:W-:Y:S01]  /*4b40*/  FMUL R21, R21, R3.reuse ;  /* 0x0000000315157220 */ /* 0x080fe20000400000 */
[C---:B------:R-:W-:Y:S01]  /*4b50*/  ISETP.LT.OR P2, PT, R25.reuse, 0x9, !P2 ;  /* 0x000000091900780c */ /* 0x040fe20005741670 */
[----:B------:R-:W-:Y:S01]  /*4b60*/  @!P3 STG.E.U8 desc[UR16][R10.64+0x10], R69 ;  /* 0x000010450a00b986 */ /* 0x000fe2000c101110 */
[C---:B------:R-:W-:Y:S01]  /*4b70*/  ISETP.LT.OR P3, PT, R25.reuse, 0x1, !P5 ;  /* 0x000000011900780c */ /* 0x040fe20006f61670 */
[-C--:B------:R-:W-:Y:S01]  /*4b80*/  FMUL R20, R20, R3.reuse ;  /* 0x0000000314147220 */ /* 0x080fe20000400000 */
[----:B------:R-:W-:Y:S01]  /*4b90*/  ISETP.LT.OR P5, PT, R25, 0x9, !P5 ;  /* 0x000000091900780c */ /* 0x000fe20006fa1670 */
[-C--:B------:R-:W-:Y:S01]  /*4ba0*/  FMUL R19, R19, R3.reuse ;  /* 0x0000000313137220 */ /* 0x080fe20000400000 */
[----:B0-----:R-:W-:Y:S01]  /*4bb0*/  F2FP.SATFINITE.E4M3.F32.PACK_AB_MERGE_C R13, RZ, R68, RZ ;  /* 0x00000044ff0d723e */ /* 0x001fe200048070ff */
[-C--:B------:R-:W-:Y:S01]  /*4bc0*/  FMUL R18, R18, R3.reuse ;  /* 0x0000000312127220 */ /* 0x080fe20000400000 */
[----:B-1----:R-:W-:Y:S01]  /*4bd0*/  F2FP.SATFINITE.E4M3.F32.PACK_AB_MERGE_C R23, RZ, R66, RZ ;  /* 0x00000042ff17723e */ /* 0x002fe200048070ff */
[----:B------:R-:W-:Y:S01]  /*4be0*/  FMUL R17, R17, R3 ;  /* 0x0000000311117220 */ /* 0x000fe20000400000 */
[----:B------:R-:W-:Y:S01]  /*4bf0*/  F2FP.SATFINITE.E4M3.F32.PACK_AB_MERGE_C R61, RZ, R61, RZ ;  /* 0x0000003dff3d723e */ /* 0x000fe200048070ff */
[----:B------:R0:W-:Y:S01]  /*4c00*/  @!P1 STG.E.U8 desc[UR16][R10.64+0x11], R13 ;  /* 0x0000110d0a009986 */ /* 0x0001e2000c101110 */
[----:B------:R-:W-:Y:S01]  /*4c10*/  ISETP.GE.AND P1, PT, R26, 0x22, PT ;  /* 0x000000221a00780c */ /* 0x000fe20003f26270 */
[----:B------:R-:W-:Y:S01]  /*4c20*/  FMUL R16, R16, R3 ;  /* 0x0000000310107220 */ /* 0x000fe20000400000 */
[----:B------:R-:W-:Y:S01]  /*4c30*/  F2FP.SATFINITE.E4M3.F32.PACK_AB_MERGE_C R59, RZ, R59, RZ ;  /* 0x0000003bff3b723e */ /* 0x000fe200048070ff */
[----:B------:R-:W-:Y:S01]  /*4c40*/  @!P3 STG.E.U8 desc[UR16][R8.64+0x18], R67 ;  /* 0x000018430800b986 */ /* 0x000fe2000c101110 */
[----:B------:R-:W-:Y:S01]  /*4c50*/  ISETP.GE.AND P3, PT, R26, 0x21, PT ;  /* 0x000000211a00780c */ /* 0x000fe20003f66270 */
[----:B------:R-:W-:Y:S01]  /*4c60*/  FMUL R15, R15, R3 ;  /* 0x000000030f0f7220 */ /* 0x000fe20000400000 */
[----:B------:R-:W-:Y:S01]  /*4c70*/  F2FP.SATFINITE.E4M3.F32.PACK_AB_MERGE_C R57, RZ, R57, RZ ;  /* 0x00000039ff39723e */ /* 0x000fe200048070ff */
[----:B------:R1:W-:Y:S01]  /*4c80*/  @!P6 STG.E.U8 desc[UR16][R8.64+0x19], R23 ;  /* 0x000019170800e986 */ /* 0x0003e2000c101110 */
[C---:B------:R-:W-:Y:S01]  /*4c90*/  ISETP.LT.OR P6, PT, R25.reuse, 0x1, !P3 ;  /* 0x000000011900780c */ /* 0x040fe20005fc1670 */
[----:B------:R-:W-:Y:S01]  /*4ca0*/  FMUL R14, R14, R3 ;  /* 0x000000030e0e7220 */ /* 0x000fe20000400000 */
[C---:B------:R-:W-:Y:S01]  /*4cb0*/  ISETP.LT.OR P3, PT, R25.reuse, 0x9, !P3 ;  /* 0x000000091900780c */ /* 0x040fe20005f61670 */
[----:B------:R-:W-:Y:S01]  /*4cc0*/  @!P5 STG.E.U8 desc[UR16][R10.64+0x18], R65 ;  /* 0x000018410a00d986 */ /* 0x000fe2000c101110 */
[----:B------:R-:W-:-:S02]  /*4cd0*/  ISETP.LT.OR P5, PT, R25, 0x1, !P1 ;  /* 0x000000011900780c */ /* 0x000fc40004fa1670 */
[----:B0-----:R-:W-:Y:S02]  /*4ce0*/  F2FP.SATFINITE.E4M3.F32.PACK_AB_MERGE_C R13, RZ, R64, RZ ;  /* 0x00000040ff0d723e */ /* 0x001fe400048070ff */
[----:B------:R-:W-:Y:S02]  /*4cf0*/  ISETP.LT.OR P1, PT, R25, 0x9, !P1 ;  /* 0x000000091900780c */ /* 0x000fe40004f21670 */
[----:B------:R-:W-:Y:S01]  /*4d00*/  F2FP.SATFINITE.E4M3.F32.PACK_AB_MERGE_C R21, RZ, R21, RZ ;  /* 0x00000015ff15723e */ /* 0x000fe200048070ff */
[----:B------:R0:W-:Y:S01]  /*4d10*/  @!P2 STG.E.U8 desc[UR16][R10.64+0x19], R13 ;  /* 0x0000190d0a00a986 */ /* 0x0001e2000c101110 */
[----:B-1----:R-:W-:Y:S02]  /*4d20*/  F2FP.SATFINITE.E4M3.F32.PACK_AB_MERGE_C R23, RZ, R62, RZ ;  /* 0x0000003eff17723e */ /* 0x002fe400048070ff */
[----:B------:R-:W-:Y:S01]  /*4d30*/  ISETP.GE.AND P2, PT, R26, 0x2a, PT ;  /* 0x0000002a1a00780c */ /* 0x000fe20003f46270 */
[----:B------:R-:W-:Y:S01]  /*4d40*/  @!P6 STG.E.U8 desc[UR16][R8.64+0x20], R63 ;  /* 0x0000203f0800e986 */ /* 0x000fe2000c101110 */
[----:B------:R-:W-:-:S02]  /*4d50*/  F2FP.SATFINITE.E4M3.F32.PACK_AB_MERGE_C R19, RZ, R19, RZ ;  /* 0x00000013ff13723e */ /* 0x000fc400048070ff */
[----:B------:R-:W-:Y:S01]  /*4d60*/  F2FP.SATFINITE.E4M3.F32.PACK_AB_MERGE_C R17, RZ, R17, RZ ;  /* 0x00000011ff11723e */ /* 0x000fe200048070ff */
[----:B------:R1:W-:Y:S01]  /*4d70*/  @!P5 STG.E.U8 desc[UR16][R8.64+0x21], R23 ;  /* 0x000021170800d986 */ /* 0x0003e2000c101110 */
[----:B------:R-:W-:Y:S02]  /*4d80*/  ISETP.GE.AND P5, PT, R26, 0x29, PT ;  /* 0x000000291a00780c */ /* 0x000fe40003fa6270 */
[----:B------:R-:W-:Y:S01]  /*4d90*/  F2FP.SATFINITE.E4M3.F32.PACK_AB_MERGE_C R15, RZ, R15, RZ ;  /* 0x0000000fff0f723e */ /* 0x000fe200048070ff */
[----:B------:R-:W-:Y:S01]  /*4da0*/  @!P3 STG.E.U8 desc[UR16][R10.64+0x20], R61 ;  /* 0x0000203d0a00b986 */ /* 0x000fe2000c101110 */
[C---:B------:R-:W-:Y:S02]  /*4db0*/  ISETP.LT.OR P3, PT, R25.reuse, 0x1, !P2 ;  /* 0x000000011900780c */ /* 0x040fe40005761670 */
[C---:B------:R-:W-:Y:S02]  /*4dc0*/  ISETP.LT.OR P6, PT, R25.reuse, 0x1, !P5 ;  /* 0x000000011900780c */ /* 0x040fe40006fc1670 */
[----:B------:R-:W-:-:S02]  /*4dd0*/  ISETP.LT.OR P5, PT, R25, 0x9, !P5 ;  /* 0x000000091900780c */ /* 0x000fc40006fa1670 */
[----:B0-----:R-:W-:Y:S02]  /*4de0*/  F2FP.SATFINITE.E4M3.F32.PACK_AB_MERGE_C R13, RZ, R60, RZ ;  /* 0x0000003cff0d723e */ /* 0x001fe400048070ff */
[----:B-1----:R-:W-:Y:S02]  /*4df0*/  F2FP.SATFINITE.E4M3.F32.PACK_AB_MERGE_C R23, RZ, R58, RZ ;  /* 0x0000003aff17723e */ /* 0x002fe400048070ff */
[----:B------:R-:W-:Y:S01]  /*4e00*/  ISETP.LT.OR P2, PT, R25, 0x9, !P2 ;  /* 0x000000091900780c */ /* 0x000fe20005741670 */
[----:B------:R0:W-:Y:S01]  /*4e10*/  @!P1 STG.E.U8 desc[UR16][R10.64+0x21], R13 ;  /* 0x0000210d0a009986 */ /* 0x0001e2000c101110 */
[----:B------:R-:W-:-:S03]  /*4e20*/  ISETP.GE.AND P1, PT, R26, 0x31, PT ;  /* 0x000000311a00780c */ /* 0x000fc60003f26270 */
[----:B------:R1:W-:Y:S01]  /*4e30*/  @!P3 STG.E.U8 desc[UR16][R8.64+0x29], R23 ;  /* 0x000029170800b986 */ /* 0x0003e2000c101110 */
[----:B------:R-:W-:-:S03]  /*4e40*/  ISETP.GE.AND P3, PT, R26, 0x32, PT ;  /* 0x000000321a00780c */ /* 0x000fc60003f66270 */
[----:B------:R-:W-:Y:S01]  /*4e50*/  @!P6 STG.E.U8 desc[UR16][R8.64+0x28], R59 ;  /* 0x0000283b0800e986 */ /* 0x000fe2000c101110 */
[C---:B------:R-:W-:Y:S02]  /*4e60*/  ISETP.LT.OR P6, PT, R25.reuse, 0x1, !P1 ;  /* 0x000000011900780c */ /* 0x040fe40004fc1670 */
[C---:B------:R-:W-:Y:S01]  /*4e70*/  ISETP.LT.OR P1, PT, R25.reuse, 0x9, !P1 ;  /* 0x000000091900780c */ /* 0x040fe20004f21670 */
[----:B------:R-:W-:Y:S01]  /*4e80*/  @!P5 STG.E.U8 desc[UR16][R10.64+0x28], R57 ;  /* 0x000028390a00d986 */ /* 0x000fe2000c101110 */
[C---:B------:R-:W-:Y:S02]  /*4e90*/  ISETP.LT.OR P5, PT, R25.reuse, 0x1, !P3 ;  /* 0x000000011900780c */ /* 0x040fe40005fa1670 */
        /* <DEDUP_REMOVED lines=10> */
[----:B------:R2:W-:Y:S01]  /*4f40*/  @!P1 STG.E.U8 desc[UR16][R10.64+0x30], R19 ;  /* 0x000030130a009986 */ /* 0x0005e2000c101110 */
[C---:B------:R-:W-:Y:S02]  /*4f50*/  ISETP.LT.OR P1, PT, R25.reuse, 0x1, !P2 ;  /* 0x000000011900780c */ /* 0x040fe40005721670 */
[----:B------:R-:W-:Y:S02]  /*4f60*/  ISETP.LT.OR P2, PT, R25, 0x9, !P2 ;  /* 0x000000091900780c */ /* 0x000fe40005741670 */
[----:B0-----:R-:W-:Y:S02]  /*4f70*/  F2FP.SATFINITE.E4M3.F32.PACK_AB_MERGE_C R13, RZ, R18, RZ ;  /* 0x00000012ff0d723e */ /* 0x001fe400048070ff */
[----:B-1----:R-:W-:-:S03]  /*4f80*/  F2FP.SATFINITE.E4M3.F32.PACK_AB_MERGE_C R21, RZ, R14, RZ ;  /* 0x0000000eff15723e */ /* 0x002fc600048070ff */
[----:B------:R0:W-:Y:S01]  /*4f90*/  @!P3 STG.E.U8 desc[UR16][R10.64+0x31], R13 ;  /* 0x0000310d0a00b986 */ /* 0x0001e2000c101110 */
[----:B--2---:R-:W-:-:S03]  /*4fa0*/  F2FP.SATFINITE.E4M3.F32.PACK_AB_MERGE_C R19, RZ, R16, RZ ;  /* 0x00000010ff13723e */ /* 0x004fc600048070ff */
[----:B------:R0:W-:Y:S04]  /*4fb0*/  @!P1 STG.E.U8 desc[UR16][R8.64+0x38], R17 ;  /* 0x0000381108009986 */ /* 0x0001e8000c101110 */
[----:B------:R0:W-:Y:S04]  /*4fc0*/  @!P5 STG.E.U8 desc[UR16][R8.64+0x39], R19 ;  /* 0x000039130800d986 */ /* 0x0001e8000c101110 */
[----:B------:R0:W-:Y:S04]  /*4fd0*/  @!P2 STG.E.U8 desc[UR16][R10.64+0x38], R15 ;  /* 0x0000380f0a00a986 */ /* 0x0001e8000c101110 */
[----:B------:R0:W-:Y:S02]  /*4fe0*/  @!P6 STG.E.U8 desc[UR16][R10.64+0x39], R21 ;  /* 0x000039150a00e986 */ /* 0x0001e4000c101110 */
.L_x_104:
[----:B------:R-:W-:Y:S05]  /*4ff0*/  BSYNC B0 ;  /* 0x0000000000007941 */ /* 0x000fea0003800000 */
.L_x_38:
[----:B------:R-:W-:Y:S01]  /*5000*/  ULDC UR6, c[0x0][0xc] ;  /* 0x0000030000067ab9 */ /* 0x000fe20000000800 */
[----:B------:R-:W-:Y:S01]  /*5010*/  ULDC UR7, c[0x0][0x10] ;  /* 0x0000040000077ab9 */ /* 0x000fe20000000800 */
[----:B0-----:R-:W0:Y:S01]  /*5020*/  LDC R9, c[0x0][0x14] ;  /* 0x00000500ff097b82 */ /* 0x001e220000000800 */
[----:B------:R-:W-:Y:S01]  /*5030*/  UIMAD.WIDE.U32 UR6, UR6, UR7, URZ ;  /* 0x00000007060672a5 */ /* 0x000fe2000f8e003f */
[----:B-----5:R-:W-:Y:S01]  /*5040*/  PRMT R8, RZ, 0x7610, R8 ;  /* 0x00007610ff087816 */ /* 0x020fe20000000008 */
[----:B------:R-:W-:Y:S02]  /*5050*/  IMAD.MOV.U32 R12, RZ, RZ, -0x1 ;  /* 0xffffffffff0c7424 */ /* 0x000fe400078e00ff */
[----:B------:R-:W-:Y:S02]  /*5060*/  IMAD.MOV.U32 R71, RZ, RZ, -0x1 ;  /* 0xffffffffff477424 */ /* 0x000fe400078e00ff */
[----:B0-----:R-:W-:-:S04]  /*5070*/  IMAD.WIDE.U32 R4, R9, UR6, R4 ;  /* 0x0000000609047c25 */ /* 0x001fc8000f8e0004 */
[----:B------:R-:W-:Y:S01]  /*5080*/  IMAD R9, R9, UR7, RZ ;  /* 0x0000000709097c24 */ /* 0x000fe2000f8e02ff */
[----:B------:R-:W-:Y:S02]  /*5090*/  ULDC.64 UR6, c[0x0][0x650] ;  /* 0x0001940000067ab9 */ /* 0x000fe40000000a00 */
[----:B------:R-:W-:Y:S01]  /*50a0*/  ISETP.GE.U32.AND P1, PT, R4, UR6, PT ;  /* 0x0000000604007c0c */ /* 0x000fe2000bf26070 */
[----:B------:R-:W-:-:S05]  /*50b0*/  IMAD.IADD R5, R5, 0x1, R9 ;  /* 0x0000000105057824 */ /* 0x000fca00078e0209 */
[----:B------:R-:W-:-:S13]  /*50c0*/  ISETP.GE.U32.AND.EX P1, PT, R5, UR7, PT, P1 ;  /* 0x0000000705007c0c */ /* 0x000fda000bf26110 */
[----:B------:R-:W-:Y:S05]  /*50d0*/  @P1 BRA `(.L_x_105) ;  /* 0x0000000400601947 */ /* 0x000fea0003800000 */
[----:B------:R-:W0:Y:S01]  /*50e0*/  S2R R20, SR_CTAID.X ;  /* 0x0000000000147919 */ /* 0x000e220000002500 */
[----:B------:R-:W5:Y:S01]  /*50f0*/  LDC.64 R14, c[0x0][0x628] ;  /* 0x00018a00ff0e7b82 */ /* 0x000f620000000a00 */
[----:B------:R-:W-:Y:S01]  /*5100*/  ULDC UR6, c[0x0][0x150] ;  /* 0x0000540000067ab9 */ /* 0x000fe20000000800 */
[----:B------:R-:W-:Y:S01]  /*5110*/  IMAD.MOV.U32 R12, RZ, RZ, R4 ;  /* 0x000000ffff0c7224 */ /* 0x000fe200078e0004 */
[----:B-12-4-:R-:W1:Y:S01]  /*5120*/  S2R R22, SR_CTAID.Y ;  /* 0x0000000000167919 */ /* 0x016e620000002600 */
[----:B------:R-:W-:-:S04]  /*5130*/  IMAD.MOV.U32 R13, RZ, RZ, R5 ;  /* 0x000000ffff0d7224 */ /* 0x000fc800078e0005 */
[----:B------:R-:W2:Y:S08]  /*5140*/  LDC R23, c[0x0][0x144] ;  /* 0x00005100ff177b82 */ /* 0x000eb00000000800 */
[----:B------:R-:W4:Y:S08]  /*5150*/  LDC R16, c[0x0][0x630] ;  /* 0x00018c00ff107b82 */ /* 0x000f300000000800 */
[----:B------:R-:W1:Y:S01]  /*5160*/  LDC.64 R18, c[0x0][0x620] ;  /* 0x00018800ff127b82 */ /* 0x000e620000000a00 */
[----:B-----5:R-:W-:-:S04]  /*5170*/  ISETP.NE.U32.AND P1, PT, R14, RZ, PT ;  /* 0x000000ff0e00720c */ /* 0x020fc80003f25070 */
[----:B------:R-:W-:Y:S02]  /*5180*/  ISETP.NE.AND.EX P1, PT, R15, RZ, PT, P1 ;  /* 0x000000ff0f00720c */ /* 0x000fe40003f25310 */
[----:B0-----:R-:W-:-:S05]  /*5190*/  I2FP.F32.U32 R8, R20 ;  /* 0x0000001400087245 */ /* 0x001fca0000201000 */
[----:B------:R-:W-:-:S04]  /*51a0*/  FMUL R8, R8, UR6 ;  /* 0x0000000608087c20 */ /* 0x000fc80008400000 */
[----:B------:R0:W0:Y:S02]  /*51b0*/  F2I.U32.TRUNC.NTZ R21, R8 ;  /* 0x0000000800157305 */ /* 0x000024000020f000 */
[----:B--2-4-:R-:W-:Y:S05]  /*51c0*/  @!P1 BRA `(.L_x_106) ;  /* 0x0000000000289947 */ /* 0x014fea0003800000 */
[----:B------:R-:W2:Y:S02]  /*51d0*/  LDC R9, c[0x0][0x634] ;  /* 0x00018d00ff097b82 */ /* 0x000ea40000000800 */
[----:B--2---:R-:W-:-:S05]  /*51e0*/  IADD3 R13, P1, R4, R9, RZ ;  /* 0x00000009040d7210 */ /* 0x004fca0007f3e0ff */
[----:B------:R-:W-:-:S04]  /*51f0*/  IMAD.X R17, RZ, RZ, R5, P1 ;  /* 0x000000ffff117224 */ /* 0x000fc800008e0605 */
[----:B0-----:R-:W-:-:S04]  /*5200*/  IMAD.WIDE.U32 R8, R17, R14, RZ ;  /* 0x0000000e11087225 */ /* 0x001fc800078e00ff */
[----:B---3--:R-:W-:-:S04]  /*5210*/  IMAD.WIDE.U32 R10, P1, R13, R15, R8 ;  /* 0x0000000f0d0a7225 */ /* 0x008fc80007820008 */
[----:B------:R-:W-:-:S04]  /*5220*/  IMAD.WIDE.U32 R8, R13, R14, RZ ;  /* 0x0000000e0d087225 */ /* 0x000fc800078e00ff */
[----:B------:R-:W-:Y:S01]  /*5230*/  IMAD.X R13, RZ, RZ, RZ, P1 ;  /* 0x000000ffff0d7224 */ /* 0x000fe200008e06ff */
[----:B------:R-:W-:Y:S01]  /*5240*/  IADD3 RZ, P1, R9, R10, RZ ;  /* 0x0000000a09ff7210 */ /* 0x000fe20007f3e0ff */
[----:B------:R-:W-:-:S04]  /*5250*/  IMAD.MOV.U32 R12, RZ, RZ, R11 ;  /* 0x000000ffff0c7224 */ /* 0x000fc800078e000b */
[----:B------:R-:W-:-:S08]  /*5260*/  IMAD.WIDE.U32.X R12, R17, R15, R12, P1 ;  /* 0x0000000f110c7225 */ /* 0x000fd000008e040c */
.L_x_106:
[----:B---3--:R-:W2:Y:S01]  /*5270*/  LDC.64 R28, c[0x0][0x640] ;  /* 0x00019000ff1c7b82 */ /* 0x008ea20000000a00 */
[-C--:B------:R-:W-:Y:S01]  /*5280*/  SHF.R.U64 R71, R12, R16.reuse, R13 ;  /* 0x000000100c477219 */ /* 0x080fe2000000120d */
[----:B0-----:R-:W-:Y:S01]  /*5290*/  IMAD.MOV R21, RZ, RZ, -R21 ;  /* 0x000000ffff157224 */ /* 0x001fe200078e0a15 */
[----:B------:R-:W-:Y:S01]  /*52a0*/  SHF.R.U32.HI R8, RZ, R16, R13 ;  /* 0x00000010ff087219 */ /* 0x000fe2000001160d */
[----:B------:R-:W-:Y:S01]  /*52b0*/  ULDC UR6, c[0x0][0x154] ;  /* 0x0000550000067ab9 */ /* 0x000fe20000000800 */
[----:B------:R-:W-:Y:S01]  /*52c0*/  IADD3 R11, P1, RZ, -R71, RZ ;  /* 0x80000047ff0b7210 */ /* 0x000fe20007f3e0ff */
[----:B------:R-:W-:Y:S02]  /*52d0*/  IMAD R21, R23, R21, R20 ;  /* 0x0000001517157224 */ /* 0x000fe400078e0214 */
[----:B------:R-:W0:Y:S01]  /*52e0*/  LDC R12, c[0x0][0x618] ;  /* 0x00018600ff0c7b82 */ /* 0x000e220000000800 */
[----:B------:R-:W-:Y:S02]  /*52f0*/  IMAD.MOV.U32 R13, RZ, RZ, 0x1 ;  /* 0x00000001ff0d7424 */ /* 0x000fe400078e00ff */
[----:B------:R-:W-:-:S04]  /*5300*/  IMAD.X R9, RZ, RZ, ~R8, P1 ;  /* 0x000000ffff097224 */ /* 0x000fc800008e0e08 */
[-C--:B-1----:R-:W-:Y:S01]  /*5310*/  IMAD R10, R9, R18.reuse, RZ ;  /* 0x00000012090a7224 */ /* 0x082fe200078e02ff */
[----:B------:R-:W1:Y:S01]  /*5320*/  LDC R24, c[0x0][0x608] ;  /* 0x00018200ff187b82 */ /* 0x000e620000000800 */
[----:B------:R-:W-:-:S04]  /*5330*/  IMAD.WIDE.U32 R8, R11, R18, R4 ;  /* 0x000000120b087225 */ /* 0x000fc800078e0004 */
[----:B------:R-:W-:Y:S01]  /*5340*/  IMAD R11, R11, R19, R10 ;  /* 0x000000130b0b7224 */ /* 0x000fe200078e020a */
[----:B------:R-:W-:Y:S02]  /*5350*/  I2FP.F32.U32 R10, R22 ;  /* 0x00000016000a7245 */ /* 0x000fe40000201000 */
[----:B------:R-:W3:Y:S01]  /*5360*/  LDC R26, c[0x0][0x658] ;  /* 0x00019600ff1a7b82 */ /* 0x000ee20000000800 */
[----:B------:R-:W-:Y:S01]  /*5370*/  IMAD.IADD R9, R9, 0x1, R11 ;  /* 0x0000000109097824 */ /* 0x000fe200078e020b */
[----:B--2---:R-:W-:Y:S01]  /*5380*/  ISETP.NE.U32.AND P1, PT, R28, RZ, PT ;  /* 0x000000ff1c00720c */ /* 0x004fe20003f25070 */
[----:B------:R-:W-:Y:S01]  /*5390*/  FMUL R10, R10, UR6 ;  /* 0x000000060a0a7c20 */ /* 0x000fe20008400000 */
[----:B------:R-:W-:Y:S02]  /*53a0*/  IMAD.MOV.U32 R11, RZ, RZ, -0x1 ;  /* 0xffffffffff0b7424 */ /* 0x000fe400078e00ff */
[----:B------:R-:W-:Y:S01]  /*53b0*/  ISETP.NE.AND.EX P1, PT, R29, RZ, PT, P1 ;  /* 0x000000ff1d00720c */ /* 0x000fe20003f25310 */
[----:B------:R2:W4:Y:S01]  /*53c0*/  F2I.U32.TRUNC.NTZ R17, R10 ;  /* 0x0000000a00117305 */ /* 0x000522000020f000 */
[----:B------:R-:W2:Y:S01]  /*53d0*/  LDC R19, c[0x0][0x148] ;  /* 0x00005200ff137b82 */ /* 0x000ea20000000800 */
[----:B0-----:R-:W-:-:S02]  /*53e0*/  SHF.R.U64 R16, R8, R12, R9 ;  /* 0x0000000c08107219 */ /* 0x001fc40000001209 */
[----:B------:R-:W-:-:S05]  /*53f0*/  SHF.R.U32.HI R9, RZ, R12, R9 ;  /* 0x0000000cff097219 */ /* 0x000fca0000011609 */
[----:B------:R-:W0:Y:S01]  /*5400*/  LDC R20, c[0x0][0x600] ;  /* 0x00018000ff147b82 */ /* 0x000e220000000800 */
[-CC-:B-1----:R-:W-:Y:S02]  /*5410*/  SHF.R.U64 R14, R16, R24.reuse, R9.reuse ;  /* 0x00000018100e7219 */ /* 0x182fe40000001209 */
[----:B------:R-:W-:-:S05]  /*5420*/  SHF.R.U32.HI R9, RZ, R24, R9 ;  /* 0x00000018ff097219 */ /* 0x000fca0000011609 */
[----:B------:R-:W1:Y:S01]  /*5430*/  LDC R25, c[0x0][0x648] ;  /* 0x00019200ff197b82 */ /* 0x000e620000000800 */
[-CC-:B---3--:R-:W-:Y:S02]  /*5440*/  SHF.R.U64 R18, R14, R26.reuse, R9.reuse ;  /* 0x0000001a0e127219 */ /* 0x188fe40000001209 */
[-C--:B------:R-:W-:Y:S02]  /*5450*/  SHF.L.U32 R11, R11, R26.reuse, RZ ;  /* 0x0000001a0b0b7219 */ /* 0x080fe400000006ff */
[-C--:B------:R-:W-:Y:S01]  /*5460*/  SHF.R.U32.HI R9, RZ, R26.reuse, R9 ;  /* 0x0000001aff097219 */ /* 0x080fe20000011609 */
[----:B------:R-:W-:Y:S01]  /*5470*/  IMAD.MOV.U32 R8, RZ, RZ, R18 ;  /* 0x000000ffff087224 */ /* 0x000fe200078e0012 */
[----:B------:R-:W-:Y:S01]  /*5480*/  SHF.L.U32 R24, R13, R26, RZ ;  /* 0x0000001a0d187219 */ /* 0x000fe200000006ff */
[----:B------:R-:W3:Y:S01]  /*5490*/  LDC R27, c[0x0][0x638] ;  /* 0x00018e00ff1b7b82 */ /* 0x000ee20000000800 */
[----:B------:R-:W-:-:S07]  /*54a0*/  LOP3.LUT R23, RZ, R11, RZ, 0x33, !PT ;  /* 0x0000000bff177212 */ /* 0x000fce00078e33ff */
[----:B------:R-:W0:Y:S01]  /*54b0*/  LDC R30, c[0x0][0x610] ;  /* 0x00018400ff1e7b82 */ /* 0x000e220000000800 */
[----:B----4-:R-:W-:Y:S05]  /*54c0*/  @!P1 BRA `(.L_x_107) ;  /* 0x0000000000289947 */ /* 0x010fea0003800000 */
[----:B------:R-:W4:Y:S02]  /*54d0*/  LDC R13, c[0x0][0x64c] ;  /* 0x00019300ff0d7b82 */ /* 0x000f240000000800 */
[----:B----4-:R-:W-:-:S05]  /*54e0*/  IADD3 R13, P1, R18, R13, RZ ;  /* 0x0000000d120d7210 */ /* 0x010fca0007f3e0ff */
[----:B------:R-:W-:-:S04]  /*54f0*/  IMAD.X R15, RZ, RZ, R9, P1 ;  /* 0x000000ffff0f7224 */ /* 0x000fc800008e0609 */
[----:B------:R-:W-:-:S04]  /*5500*/  IMAD.WIDE.U32 R8, R15, R28, RZ ;  /* 0x0000001c0f087225 */ /* 0x000fc800078e00ff */
[----:B--2---:R-:W-:-:S04]  /*5510*/  IMAD.WIDE.U32 R10, P1, R13, R29, R8 ;  /* 0x0000001d0d0a7225 */ /* 0x004fc80007820008 */
[----:B------:R-:W-:-:S04]  /*5520*/  IMAD.WIDE.U32 R8, R13, R28, RZ ;  /* 0x0000001c0d087225 */ /* 0x000fc800078e00ff */
[----:B------:R-:W-:Y:S01]  /*5530*/  IMAD.X R13, RZ, RZ, RZ, P1 ;  /* 0x000000ffff0d7224 */ /* 0x000fe200008e06ff */
[----:B------:R-:W-:Y:S01]  /*5540*/  IADD3 RZ, P1, R9, R10, RZ ;  /* 0x0000000a09ff7210 */ /* 0x000fe20007f3e0ff */
[----:B------:R-:W-:-:S04]  /*5550*/  IMAD.MOV.U32 R12, RZ, RZ, R11 ;  /* 0x000000ffff0c7224 */ /* 0x000fc800078e000b */
[----:B------:R-:W-:-:S08]  /*5560*/  IMAD.WIDE.U32.X R8, R15, R29, R12, P1 ;  /* 0x0000001d0f087225 */ /* 0x000fd000008e040c */
.L_x_107:
[----:B-1----:R-:W-:Y:S01]  /*5570*/  SHF.R.U64 R8, R8, R25, R9 ;  /* 0x0000001908087219 */ /* 0x002fe20000001209 */
[----:B0-----:R-:W-:Y:S01]  /*5580*/  VIADD R13, R20, 0xffffffff ;  /* 0xffffffff140d7836 */ /* 0x001fe20000000000 */
[----:B------:R-:W-:Y:S01]  /*5590*/  LOP3.LUT R11, R14, R23, RZ, 0xc0, !PT ;  /* 0x000000170e0b7212 */ /* 0x000fe200078ec0ff */
[----:B------:R-:W-:Y:S02]  /*55a0*/  IMAD.MOV R17, RZ, RZ, -R17 ;  /* 0x000000ffff117224 */ /* 0x000fe400078e0a11 */
[----:B------:R-:W-:Y:S02]  /*55b0*/  IMAD.MOV R9, RZ, RZ, -R8 ;  /* 0x000000ffff097224 */ /* 0x000fe400078e0a08 */
[----:B------:R-:W-:Y:S01]  /*55c0*/  IMAD R24, R24, R8, R11 ;  /* 0x0000000818187224 */ /* 0x000fe200078e020b */
[----:B------:R-:W-:Y:S01]  /*55d0*/  LOP3.LUT R11, R16, R13, RZ, 0xc0, !PT ;  /* 0x0000000d100b7212 */ /* 0x000fe200078ec0ff */
[----:B--2---:R-:W-:Y:S02]  /*55e0*/  @P4 IMAD R21, R19, R17, R22 ;  /* 0x0000001113154224 */ /* 0x004fe400078e0216 */
[----:B---3--:R-:W-:-:S02]  /*55f0*/  IMAD R8, R9, R27, R18 ;  /* 0x0000001b09087224 */ /* 0x008fc400078e0212 */
[----:B------:R-:W-:Y:S02]  /*5600*/  IMAD R24, R24, R30, R21 ;  /* 0x0000001e18187224 */ /* 0x000fe400078e0215 */
[----:B------:R-:W-:Y:S02]  /*5610*/  IMAD R9, R8, R20, R11 ;  /* 0x0000001408097224 */ /* 0x000fe400078e020b */
[----:B------:R-:W-:-:S03]  /*5620*/  IMAD.MOV.U32 R10, RZ, RZ, 0x1 ;  /* 0x00000001ff0a7424 */ /* 0x000fc600078e00ff */
[----:B------:R-:W-:Y:S02]  /*5630*/  SEL R12, R9, R24, !P4 ;  /* 0x00000018090c7207 */ /* 0x000fe40006000000 */
[----:B------:R-:W-:Y:S02]  /*5640*/  PRMT R8, R10, 0x7610, R8 ;  /* 0x000076100a087816 */ /* 0x000fe40000000008 */
[----:B------:R-:W-:-:S07]  /*5650*/  SEL R24, R24, R9, !P4 ;  /* 0x0000000918187207 */ /* 0x000fce0006000000 */
.L_x_105:
[----:B------:R-:W-:Y:S01]  /*5660*/  LOP3.LUT P1, RZ, R8, 0xff, RZ, 0xc0, !PT ;  /* 0x000000ff08ff7812 */ /* 0x000fe2000782c0ff */
[----:B---3--:R-:W-:-:S12]  /*5670*/  IMAD.MOV.U32 R11, RZ, RZ, R24 ;  /* 0x000000ffff0b7224 */ /* 0x008fd800078e0018 */
[----:B------:R-:W-:Y:S05]  /*5680*/  @P1 BRA `(.L_x_108) ;  /* 0xffffffb800e01947 */ /* 0x000fea000383ffff */
[----:B------:R-:W-:Y:S05]  /*5690*/  EXIT ;  /* 0x000000000000794d */ /* 0x000fea0003800000 */
.L_x_8:
[----:B0-----:R-:W-:Y:S01]  /*56a0*/  ULDC.64 UR4, c[0x0][0x650] ;  /* 0x0001940000047ab9 */ /* 0x001fe20000000a00 */
        /* <DEDUP_REMOVED lines=25> */
.L_x_110:
[----:B------:R-:W0:Y:S01]  /*5840*/  LDC.64 R28, c[0x0][0x640] ;  /* 0x00019000ff1c7b82 */ /* 0x000e220000000a00 */
[-CC-:B------:R-:W-:Y:S01]  /*5850*/  SHF.R.U64 R21, R14, R6.reuse, R15.reuse ;  /* 0x000000060e157219 */ /* 0x180fe2000000120f */
[----:B------:R-:W-:Y:S01]  /*5860*/  IMAD.MOV.U32 R26, RZ, RZ, 0x1 ;  /* 0x00000001ff1a7424 */ /* 0x000fe200078e00ff */
[----:B------:R-:W-:Y:S02]  /*5870*/  SHF.R.U32.HI R6, RZ, R6, R15 ;  /* 0x00000006ff067219 */ /* 0x000fe4000001160f */
[----:B------:R-:W-:-:S03]  /*5880*/  IADD3 R13, P0, RZ, -R21, RZ ;  /* 0x80000015ff0d7210 */ /* 0x000fc60007f1e0ff */
[----:B------:R-:W1:Y:S02]  /*5890*/  LDC R12, c[0x0][0x618] ;  /* 0x00018600ff0c7b82 */ /* 0x000e640000000800 */
[----:B------:R-:W-:-:S04]  /*58a0*/  IMAD.X R11, RZ, RZ, ~R6, P0 ;  /* 0x000000ffff0b7224 */ /* 0x000fc800000e0e06 */
[-C--:B------:R-:W-:Y:S02]  /*58b0*/  IMAD R6, R11, R22.reuse, RZ ;  /* 0x000000160b067224 */ /* 0x080fe400078e02ff */
[----:B------:R-:W2:Y:S01]  /*58c0*/  LDC R14, c[0x0][0x608] ;  /* 0x00018200ff0e7b82 */ /* 0x000ea20000000800 */
[----:B------:R-:W-:-:S04]  /*58d0*/  IMAD.WIDE.U32 R10, R13, R22, R4 ;  /* 0x000000160d0a7225 */ /* 0x000fc800078e0004 */
[----:B------:R-:W-:-:S03]  /*58e0*/  IMAD R13, R13, R23, R6 ;  /* 0x000000170d0d7224 */ /* 0x000fc600078e0206 */
[----:B------:R-:W3:Y:S01]  /*58f0*/  LDC R27, c[0x0][0x658] ;  /* 0x00019600ff1b7b82 */ /* 0x000ee20000000800 */
[----:B------:R-:W-:Y:S01]  /*5900*/  IMAD.IADD R11, R11, 0x1, R13 ;  /* 0x000000010b0b7824 */ /* 0x000fe200078e020d */
[----:B0-----:R-:W-:-:S04]  /*5910*/  ISETP.NE.U32.AND P0, PT, R28, RZ, PT ;  /* 0x000000ff1c00720c */ /* 0x001fc80003f05070 */
[----:B------:R-:W-:Y:S02]  /*5920*/  ISETP.NE.AND.EX P0, PT, R29, RZ, PT, P0 ;  /* 0x000000ff1d00720c */ /* 0x000fe40003f05300 */
[----:B------:R-:W0:Y:S01]  /*5930*/  LDC R18, c[0x0][0x600] ;  /* 0x00018000ff127b82 */ /* 0x000e220000000800 */
[-CC-:B-1----:R-:W-:Y:S01]  /*5940*/  SHF.R.U64 R16, R10, R12.reuse, R11.reuse ;  /* 0x0000000c0a107219 */ /* 0x182fe2000000120b */
[----:B------:R-:W-:Y:S01]  /*5950*/  IMAD.MOV.U32 R10, RZ, RZ, -0x1 ;  /* 0xffffffffff0a7424 */ /* 0x000fe200078e00ff */
[----:B------:R-:W-:-:S05]  /*5960*/  SHF.R.U32.HI R11, RZ, R12, R11 ;  /* 0x0000000cff0b7219 */ /* 0x000fca000001160b */
[----:B------:R-:W1:Y:S01]  /*5970*/  LDC R22, c[0x0][0x648] ;  /* 0x00019200ff167b82 */ /* 0x000e620000000800 */
[-CC-:B--2---:R-:W-:Y:S02]  /*5980*/  SHF.R.U64 R23, R16, R14.reuse, R11.reuse ;  /* 0x0000000e10177219 */ /* 0x184fe4000000120b */
[----:B------:R-:W-:-:S05]  /*5990*/  SHF.R.U32.HI R6, RZ, R14, R11 ;  /* 0x0000000eff067219 */ /* 0x000fca000001160b */
[----:B------:R-:W2:Y:S01]  /*59a0*/  LDC R24, c[0x0][0x638] ;  /* 0x00018e00ff187b82 */ /* 0x000ea20000000800 */
[-C--:B---3--:R-:W-:Y:S02]  /*59b0*/  SHF.L.U32 R10, R10, R27.reuse, RZ ;  /* 0x0000001b0a0a7219 */ /* 0x088fe400000006ff */
[-CC-:B------:R-:W-:Y:S02]  /*59c0*/  SHF.R.U64 R25, R23, R27.reuse, R6.reuse ;  /* 0x0000001b17197219 */ /* 0x180fe40000001206 */
[----:B------:R-:W-:Y:S02]  /*59d0*/  LOP3.LUT R30, RZ, R10, RZ, 0x33, !PT ;  /* 0x0000000aff1e7212 */ /* 0x000fe400078e33ff */
[----:B------:R-:W-:Y:S01]  /*59e0*/  SHF.R.U32.HI R11, RZ, R27, R6 ;  /* 0x0000001bff0b7219 */ /* 0x000fe20000011606 */
[----:B------:R-:W3:Y:S01]  /*59f0*/  LDC R31, c[0x0][0x610] ;  /* 0x00018400ff1f7b82 */ /* 0x000ee20000000800 */
[----:B------:R-:W-:Y:S01]  /*5a00*/  IMAD.MOV.U32 R10, RZ, RZ, R25 ;  /* 0x000000ffff0a7224 */ /* 0x000fe200078e0019 */
[----:B------:R-:W-:Y:S06]  /*5a10*/  @!P0 BRA `(.L_x_111) ;  /* 0x0000000000288947 */ /* 0x000fec0003800000 */
        /* <DEDUP_REMOVED lines=10> */
.L_x_111:
[----:B-1----:R-:W-:Y:S01]  /*5ac0*/  SHF.R.U64 R9, R10, R22, R11 ;  /* 0x000000160a097219 */ /* 0x002fe2000000120b */
[----:B0-----:R-:W-:Y:S01]  /*5ad0*/  VIADD R11, R18, 0xffffffff ;  /* 0xffffffff120b7836 */ /* 0x001fe20000000000 */
[----:B------:R-:W-:Y:S01]  /*5ae0*/  SHF.L.U32 R26, R26, R27, RZ ;  /* 0x0000001b1a1a7219 */ /* 0x000fe200000006ff */
[----:B------:R-:W-:Y:S01]  /*5af0*/  @P4 IMAD R7, R17, R20, R8 ;  /* 0x0000001411074224 */ /* 0x000fe200078e0208 */
[----:B------:R-:W-:Y:S01]  /*5b00*/  LOP3.LUT R6, R23, R30, RZ, 0xc0, !PT ;  /* 0x0000001e17067212 */ /* 0x000fe200078ec0ff */
[----:B------:R-:W-:-:S04]  /*5b10*/  IMAD.MOV R10, RZ, RZ, -R9 ;  /* 0x000000ffff0a7224 */ /* 0x000fc800078e0a09 */
[----:B------:R-:W-:Y:S01]  /*5b20*/  IMAD R8, R26, R9, R6 ;  /* 0x000000091a087224 */ /* 0x000fe200078e0206 */
[----:B------:R-:W-:Y:S01]  /*5b30*/  LOP3.LUT R9, R16, R11, RZ, 0xc0, !PT ;  /* 0x0000000b10097212 */ /* 0x000fe200078ec0ff */
[----:B--2---:R-:W-:Y:S02]  /*5b40*/  IMAD R6, R10, R24, R25 ;  /* 0x000000180a067224 */ /* 0x004fe400078e0219 */
[----:B---3--:R-:W-:Y:S02]  /*5b50*/  IMAD R7, R8, R31, R7 ;  /* 0x0000001f08077224 */ /* 0x008fe400078e0207 */
[----:B------:R-:W-:Y:S02]  /*5b60*/  IMAD R18, R6, R18, R9 ;  /* 0x0000001206127224 */ /* 0x000fe400078e0209 */
[----:B------:R-:W-:Y:S02]  /*5b70*/  IMAD.MOV.U32 R8, RZ, RZ, 0x1 ;  /* 0x00000001ff087424 */ /* 0x000fe400078e00ff */
[----:B------:R-:W-:Y:S01]  /*5b80*/  IMAD.MOV.U32 R16, RZ, RZ, R21 ;  /* 0x000000ffff107224 */ /* 0x000fe200078e0015 */
[----:B------:R-:W-:-:S02]  /*5b90*/  SEL R13, R18, R7, !P4 ;  /* 0x00000007120d7207 */ /* 0x000fc40006000000 */
[----:B------:R-:W-:Y:S02]  /*5ba0*/  PRMT R6, R8, 0x7610, R6 ;  /* 0x0000761008067816 */ /* 0x000fe40000000006 */
[----:B------:R-:W-:-:S07]  /*5bb0*/  SEL R18, R7, R18, !P4 ;  /* 0x0000001207127207 */ /* 0x000fce0006000000 */
.L_x_109:
[----:B------:R-:W-:-:S08]  /*5bc0*/  NOP ;  /* 0x0000000000007918 */ /* 0x000fd00000000000 */
[----:B------:R-:W0:-:S00]  /*5bd0*/  USETMAXREG.DEALLOC.CTAPOOL 0x28 ;  /* 0x00000028000079c8 */ /* 0x000e0000080e0500 */
[----:B0-----:R-:W-:-:S13]  /*5be0*/  ISETP.NE.AND P0, PT, R3, RZ, PT ;  /* 0x000000ff0300720c */ /* 0x001fda0003f05270 */
[----:B------:R-:W-:Y:S05]  /*5bf0*/  @P0 EXIT ;  /* 0x000000000000094d */ /* 0x000fea0003800000 */
[----:B------:R-:W-:Y:S01]  /*5c00*/  LOP3.LUT P0, RZ, R6, 0xff, RZ, 0xc0, !PT ;  /* 0x000000ff06ff7812 */ /* 0x000fe2000780c0ff */
[----:B------:R-:W-:Y:S02]  /*5c10*/  IMAD.MOV.U32 R3, RZ, RZ, 0x1 ;  /* 0x00000001ff037424 */ /* 0x000fe400078e00ff */
[----:B------:R-:W-:-:S10]  /*5c20*/  IMAD.MOV.U32 R17, RZ, RZ, RZ ;  /* 0x000000ffff117224 */ /* 0x000fd400078e00ff */
[----:B------:R-:W-:Y:S05]  /*5c30*/  @!P0 BRA `(.L_x_112) ;  /* 0x0000000c00348947 */ /* 0x000fea0003800000 */
[----:B------:R-:W0:Y:S01]  /*5c40*/  LDC R3, c[0x0][0x28c] ;  /* 0x0000a300ff037b82 */ /* 0x000e220000000800 */
[----:B------:R-:W-:Y:S01]  /*5c50*/  ULDC UR5, c[0x0][0x658] ;  /* 0x0001960000057ab9 */ /* 0x000fe20000000800 */
[----:B------:R-:W-:Y:S01]  /*5c60*/  UMOV UR7, 0xffffffff ;  /* 0xffffffff00077882 */ /* 0x000fe20000000000 */
[----:B------:R-:W-:Y:S01]  /*5c70*/  ULDC UR6, c[0x0][0xc] ;  /* 0x0000030000067ab9 */ /* 0x000fe20000000800 */
[----:B------:R-:W-:Y:S01]  /*5c80*/  USHF.L.U32 UR8, UR7, UR5, URZ ;  /* 0x0000000507087299 */ /* 0x000fe2000800063f */
[----:B------:R-:W-:Y:S01]  /*5c90*/  BSSY B0, `(.L_x_112) ;  /* 0x00000c7000007945 */ /* 0x000fe20003800000 */
[----:B------:R-:W-:Y:S01]  /*5ca0*/  UMOV UR9, 0x1 ;  /* 0x0000000100097882 */ /* 0x000fe20000000000 */
[----:B------:R-:W-:Y:S01]  /*5cb0*/  ULDC UR7, c[0x0][0x10] ;  /* 0x0000040000077ab9 */ /* 0x000fe20000000800 */
[----:B------:R-:W1:Y:S01]  /*5cc0*/  S2UR UR10, SR_CgaCtaId ;  /* 0x00000000000a79c3 */ /* 0x000e620000008800 */
[----:B------:R-:W-:Y:S01]  /*5cd0*/  UIMAD.WIDE.U32 UR6, UR6, UR7, URZ ;  /* 0x00000007060672a5 */ /* 0x000fe2000f8e003f */
[----:B------:R-:W-:Y:S01]  /*5ce0*/  IMAD.MOV.U32 R14, RZ, RZ, 0x1 ;  /* 0x00000001ff0e7424 */ /* 0x000fe200078e00ff */
[----:B------:R-:W-:Y:S01]  /*5cf0*/  USHF.L.U32 UR18, UR9, UR5, URZ ;  /* 0x0000000509127299 */ /* 0x000fe2000800063f */
[----:B------:R-:W-:Y:S01]  /*5d00*/  LOP3.LUT R15, R2, 0x2, RZ, 0xfc, !PT ;  /* 0x00000002020f7812 */ /* 0x000fe200078efcff */
[----:B------:R-:W-:Y:S01]  /*5d10*/  IMAD.MOV.U32 R17, RZ, RZ, RZ ;  /* 0x000000ffff117224 */ /* 0x000fe200078e00ff */
[----:B------:R-:W-:Y:S01]  /*5d20*/  ULDC UR5, c[0x0][0x14] ;  /* 0x0000050000057ab9 */ /* 0x000fe20000000800 */
[----:B------:R-:W-:Y:S01]  /*5d30*/  ULDC UR4, c[0x0][0x600] ;  /* 0x0001800000047ab9 */ /* 0x000fe20000000800 */
[----:B------:R-:W-:-:S02]  /*5d40*/  UIMAD.WIDE.U32 UR22, UR6, UR5, URZ ;  /* 0x00000005061672a5 */ /* 0x000fc4000f8e003f */
[----:B------:R-:W-:Y:S02]  /*5d50*/  UIMAD UR13, UR7, UR5, URZ ;  /* 0x00000005070d72a4 */ /* 0x000fe4000f8e023f */
[----:B------:R-:W-:Y:S02]  /*5d60*/  UIADD3 UR4, UR4, -0x1, URZ ;  /* 0xffffffff04047890 */ /* 0x000fe4000fffe03f */
[----:B------:R-:W-:Y:S01]  /*5d70*/  ULOP3.LUT UR17, URZ, UR8, URZ, 0x33, !UPT ;  /* 0x000000083f117292 */ /* 0x000fe2000f8e333f */
[----:B0-----:R-:W-:Y:S01]  /*5d80*/  VIADD R3, R3, 0x7f ;  /* 0x0000007f03037836 */ /* 0x001fe20000000000 */
[----:B------:R-:W-:Y:S01]  /*5d90*/  UIADD3 UR13, UR23, UR13, URZ ;  /* 0x0000000d170d7290 */ /* 0x000fe2000fffe03f */
[----:B------:R-:W-:-:S03]  /*5da0*/  ULDC.64 UR24, c[0x0][0x198] ;  /* 0x0000660000187ab9 */ /* 0x000fc60000000a00 */
[----:B------:R-:W-:Y:S01]  /*5db0*/  SHF.R.S32.HI R6, RZ, 0x1f, R3 ;  /* 0x0000001fff067819 */ /* 0x000fe20000011403 */
[----:B-1----:R-:W-:-:S03]  /*5dc0*/  IMAD.U32 R11, RZ, RZ, UR10 ;  /* 0x0000000aff0b7e24 */ /* 0x002fc6000f8e00ff */
[----:B------:R-:W-:Y:S01]  /*5dd0*/  LEA.HI R6, R6, R3, RZ, 0x7 ;  /* 0x0000000306067211 */ /* 0x000fe200078f38ff */
[----:B------:R-:W-:-:S03]  /*5de0*/  IMAD.MOV.U32 R3, RZ, RZ, 0x1 ;  /* 0x00000001ff037424 */ /* 0x000fc600078e00ff */
[----:B------:R-:W-:-:S05]  /*5df0*/  SHF.R.S32.HI R10, RZ, 0x7, R6 ;  /* 0x00000007ff0a7819 */ /* 0x000fca0000011406 */
[----:B------:R-:W-:-:S07]  /*5e00*/  VIADD R12, R10, 0x1 ;  /* 0x000000010a0c7836 */ /* 0x000fce0000000000 */
.L_x_123:
[----:B------:R-:W-:-:S03]  /*5e10*/  UMOV UR5, 0xffffffff ;  /* 0xffffffff00057882 */ /* 0x000fc60000000000 */
[----:B------:R-:W-:Y:S05]  /*5e20*/  BRA.DIV UR5, `(.L_x_113) ;  /* 0x00000012055c7947 */ /* 0x000fea000b800000 */
[----:B------:R-:W-:-:S13]  /*5e30*/  ELECT P0, URZ, PT ;  /* 0x00000000003f782f */ /* 0x000fda0003800000 */
.L_x_139:
[----:B------:R-:W0:Y:S01]  /*5e40*/  LDC R6, c[0x0][0x28c] ;  /* 0x0000a300ff067b82 */ /* 0x000e220000000800 */
[----:B------:R-:W-:Y:S01]  /*5e50*/  BSSY B1, `(.L_x_114) ;  /* 0x000003a000017945 */ /* 0x000fe20003800000 */
[----:B0-----:R-:W-:-:S13]  /*5e60*/  ISETP.LT.OR P0, PT, R6, 0x1, !P0 ;  /* 0x000000010600780c */ /* 0x001fda0004701670 */
[----:B------:R-:W-:Y:S05]  /*5e70*/  @P0 BRA `(.L_x_115) ;  /* 0x0000000000dc0947 */ /* 0x000fea0003800000 */
[----:B------:R-:W-:Y:S02]  /*5e80*/  IMAD R18, R18, 0x2, R11 ;  /* 0x0000000212127824 */ /* 0x000fe400078e020b */
[----:B------:R-:W-:Y:S02]  /*5e90*/  IMAD.SHL.U32 R20, R13, 0x40, RZ ;  /* 0x000000400d147824 */ /* 0x000fe400078e00ff */
[----:B------:R-:W-:Y:S02]  /*5ea0*/  IMAD.MOV.U32 R22, RZ, RZ, RZ ;  /* 0x000000ffff167224 */ /* 0x000fe400078e00ff */
[----:B------:R-:W-:Y:S02]  /*5eb0*/  IMAD.MOV.U32 R6, RZ, RZ, R12 ;  /* 0x000000ffff067224 */ /* 0x000fe400078e000c */
[----:B------:R-:W-:Y:S02]  /*5ec0*/  IMAD.MOV.U32 R7, RZ, RZ, R3 ;  /* 0x000000ffff077224 */ /* 0x000fe400078e0003 */
[----:B------:R-:W-:-:S02]  /*5ed0*/  IMAD.MOV.U32 R8, RZ, RZ, R17 ;  /* 0x000000ffff087224 */ /* 0x000fc400078e0011 */
[----:B------:R-:W-:-:S07]  /*5ee0*/  IMAD.SHL.U32 R19, R18, 0x40, RZ ;  /* 0x0000004012137824 */ /* 0x000fce00078e00ff */
.L_x_118:
[----:B------:R-:W0:Y:S01]  /*5ef0*/  S2UR UR5, SR_CgaCtaId ;  /* 0x00000000000579c3 */ /* 0x000e220000008800 */
[----:B------:R-:W-:Y:S02]  /*5f00*/  MOV R18, 0x400 ;  /* 0x0000040000127802 */ /* 0x000fe40000000f00 */
[----:B------:R-:W-:Y:S02]  /*5f10*/  SHF.L.U32 R9, R7, 0x1f, RZ ;  /* 0x0000001f07097819 */ /* 0x000fe400000006ff */
[----:B------:R-:W-:-:S13]  /*5f20*/  LOP3.LUT P1, RZ, R0, 0x7f, RZ, 0xc0, !PT ;  /* 0x0000007f00ff7812 */ /* 0x000fda000782c0ff */
[----:B------:R-:W1:Y:S01]  /*5f30*/  @!P1 LDC R13, c[0x0][0x500] ;  /* 0x00014000ff0d9b82 */ /* 0x000e620000000800 */
[----:B0-----:R-:W-:-:S05]  /*5f40*/  IMAD.U32 R11, RZ, RZ, UR5 ;  /* 0x00000005ff0b7e24 */ /* 0x001fca000f8e00ff */
[----:B------:R-:W-:-:S05]  /*5f50*/  LEA R21, R11, R18, 0x18 ;  /* 0x000000120b157211 */ /* 0x000fca00078ec0ff */
[----:B------:R-:W-:-:S04]  /*5f60*/  IMAD R18, R8, 0x8, R21 ;  /* 0x0000000808127824 */ /* 0x000fc800078e0215 */
[----:B------:R-:W0:Y:S02]  /*5f70*/  SYNCS.PHASECHK.TRANS64.TRYWAIT P0, [R18+URZ+0x48], R9 ;  /* 0x00004809120075a7 */ /* 0x000e24000800017f */
[----:B01----:R-:W-:Y:S05]  /*5f80*/  @!P0 BRA `(.L_x_116) ;  /* 0x0000001000248947 */ /* 0x003fea0003800000 */
.L_x_140:
[----:B0-----:R-:W-:Y:S01]  /*5f90*/  PRMT R9, R15, 0x9910, RZ ;  /* 0x000099100f097816 */ /* 0x001fe200000000ff */
[----:B------:R0:W-:Y:S03]  /*5fa0*/  @!P1 SYNCS.ARRIVE.TRANS64 RZ, [R18+URZ], R13 ;  /* 0x0000000d12ff99a7 */ /* 0x0001e6000800003f */
[----:B------:R-:W-:-:S13]  /*5fb0*/  ISETP.NE.AND P0, PT, R9, 0x2, PT ;  /* 0x000000020900780c */ /* 0x000fda0003f05270 */
[----:B0-----:R-:W-:Y:S05]  /*5fc0*/  @P0 BRA `(.L_x_117) ;  /* 0x0000000000040947 */ /* 0x001fea0003800000 */
[----:B------:R-:W-:Y:S01]  /*5fd0*/  BPT.TRAP 0x1 ;  /* 0x000000040000795c */ /* 0x000fe20000300000 */
.L_x_117:
[----:B------:R-:W-:Y:S01]  /*5fe0*/  IMAD R9, R8, 0x2, R11 ;  /* 0x0000000208097824 */ /* 0x000fe200078e020b */
[----:B------:R-:W-:Y:S01]  /*5ff0*/  R2UR UR9, R18 ;  /* 0x00000000120972ca */ /* 0x000fe200000e0000 */
[----:B------:R-:W-:Y:S01]  /*6000*/  VIADD R6, R6, 0xffffffff ;  /* 0xffffffff06067836 */ /* 0x000fe20000000000 */
[----:B------:R-:W-:Y:S01]  /*6010*/  UIADD3 UR6, UP0, UR24, 0xf0, URZ ;  /* 0x000000f018067890 */ /* 0x000fe2000ff1e03f */
[--C-:B------:R-:W-:Y:S01]  /*6020*/  IMAD.U32 R9, R9, 0x2000, R21.reuse ;  /* 0x0000200009097824 */ /* 0x100fe200078e0015 */
[----:B------:R-:W-:Y:S01]  /*6030*/  R2UR UR11, R19 ;  /* 0x00000000130b72ca */ /* 0x000fe200000e0000 */
[----:B------:R-:W-:Y:S01]  /*6040*/  IMAD R21, R8, 0x2000, R21 ;  /* 0x0000200008157824 */ /* 0x000fe200078e0215 */
[----:B------:R-:W-:Y:S01]  /*6050*/  R2UR UR10, R22 ;  /* 0x00000000160a72ca */ /* 0x000fe200000e0000 */
[----:B------:R-:W-:Y:S01]  /*6060*/  UIADD3 UR26, UP1, UR24, 0x1f0, URZ ;  /* 0x000001f0181a7890 */ /* 0x000fe2000ff3e03f */
[----:B------:R-:W-:Y:S01]  /*6070*/  R2UR UR5, R9 ;  /* 0x00000000090572ca */ /* 0x000fe200000e0000 */
[----:B------:R-:W-:Y:S01]  /*6080*/  UIADD3.X UR7, URZ, UR25, URZ, UP0, !UPT ;  /* 0x000000193f077290 */ /* 0x000fe200087fe43f */
[----:B------:R-:W-:Y:S01]  /*6090*/  R2UR UR8, R21 ;  /* 0x00000000150872ca */ /* 0x000fe200000e0000 */
[----:B------:R-:W-:Y:S01]  /*60a0*/  VIADD R8, R8, 0x1 ;  /* 0x0000000108087836 */ /* 0x000fe20000000000 */
[----:B------:R-:W-:Y:S01]  /*60b0*/  R2UR UR12, R16 ;  /* 0x00000000100c72ca */ /* 0x000fe200000e0000 */
[----:B------:R-:W-:Y:S01]  /*60c0*/  UIADD3.X UR27, URZ, UR25, URZ, UP1, !UPT ;  /* 0x000000193f1b7290 */ /* 0x000fe20008ffe43f */
[----:B------:R-:W-:Y:S01]  /*60d0*/  R2UR UR19, R20 ;  /* 0x00000000141372ca */ /* 0x000fe200000e0000 */
[----:B------:R-:W-:Y:S01]  /*60e0*/  UMOV UR20, 0x30000 ;  /* 0x0003000000147882 */ /* 0x000fe20000000000 */
[----:B------:R-:W-:Y:S01]  /*60f0*/  ISETP.GT.AND P1, PT, R6, 0x1, PT ;  /* 0x000000010600780c */ /* 0x000fe20003f24270 */
[----:B------:R-:W-:Y:S01]  /*6100*/  UMOV UR14, 0x0 ;  /* 0x00000000000e7882 */ /* 0x000fe20000000000 */
[----:B------:R-:W-:Y:S01]  /*6110*/  UMOV UR15, 0x10000000 ;  /* 0x10000000000f7882 */ /* 0x000fe20000000000 */
[----:B------:R-:W-:Y:S01]  /*6120*/  ISETP.NE.AND P0, PT, R8, 0x9, PT ;  /* 0x000000090800780c */ /* 0x000fe20003f05270 */
[----:B------:R-:W-:Y:S01]  /*6130*/  VIADD R22, R22, 0x80 ;  /* 0x0000008016167836 */ /* 0x000fe20000000000 */
[----:B------:R-:W-:-:S02]  /*6140*/  UIADD3 UR5, UR5, 0x180, URZ ;  /* 0x0000018005057890 */ /* 0x000fc4000fffe03f */
[----:B------:R-:W-:Y:S01]  /*6150*/  UIADD3 UR16, UR8, 0x24180, URZ ;  /* 0x0002418008107890 */ /* 0x000fe2000fffe03f */
[----:B------:R-:W-:Y:S02]  /*6160*/  SEL R18, RZ, 0x1, P0 ;  /* 0x00000001ff127807 */ /* 0x000fe40000000000 */
[----:B------:R-:W-:Y:S02]  /*6170*/  SEL R8, R8, RZ, P0 ;  /* 0x000000ff08087207 */ /* 0x000fe40000000000 */
[----:B------:R-:W-:Y:S01]  /*6180*/  UMOV UR8, UR5 ;  /* 0x0000000500087c82 */ /* 0x000fe20008000000 */
[----:B------:R-:W-:Y:S01]  /*6190*/  LOP3.LUT R7, R7, R18, RZ, 0x3c, !PT ;  /* 0x0000001207077212 */ /* 0x000fe200078e3cff */
[----:B------:R0:W-:Y:S02]  /*61a0*/  UTMALDG.3D.MULTICAST [UR8], [UR6], UR20, desc[UR14] ;  /* 0x00000e08060073b4 */ /* 0x0001e40008011814 */
[----:B0-----:R-:W-:Y:S01]  /*61b0*/  UMOV UR8, UR16 ;  /* 0x0000001000087c82 */ /* 0x001fe20008000000 */
[----:B------:R-:W-:-:S02]  /*61c0*/  UMOV UR11, UR19 ;  /* 0x00000013000b7c82 */ /* 0x000fc40008000000 */
[----:B------:R0:W-:Y:S02]  /*61d0*/  UTMALDG.3D [UR8], [UR26], desc[UR14] ;  /* 0x00000e081a0075b4 */ /* 0x0001e40008011000 */
[----:B0-----:R-:W-:Y:S05]  /*61e0*/  @P1 BRA `(.L_x_118) ;  /* 0xfffffffc00401947 */ /* 0x001fea000383ffff */
.L_x_115:
[----:B------:R-:W-:Y:S05]  /*61f0*/  BSYNC B1 ;  /* 0x0000000000017941 */ /* 0x000fea0003800000 */
.L_x_114:
[----:B------:R-:W-:Y:S01]  /*6200*/  LOP3.LUT P1, RZ, R14, 0xff, RZ, 0xc0, !PT ;  /* 0x000000ff0eff7812 */ /* 0x000fe2000782c0ff */
[C---:B------:R-:W-:Y:S01]  /*6210*/  IMAD.IADD R17, R10.reuse, 0x1, R17 ;  /* 0x000000010a117824 */ /* 0x040fe200078e0211 */
[----:B------:R-:W-:Y:S01]  /*6220*/  ULDC.64 UR6, c[0x0][0x650] ;  /* 0x0001940000067ab9 */ /* 0x000fe20000000a00 */
[C---:B------:R-:W-:Y:S01]  /*6230*/  ISETP.GE.U32.AND P2, PT, R10.reuse, 0x9, PT ;  /* 0x000000090a00780c */ /* 0x040fe20003f46070 */
[----:B------:R-:W-:Y:S01]  /*6240*/  BSSY B1, `(.L_x_119) ;  /* 0x0000069000017945 */ /* 0x000fe20003800000 */
[----:B------:R-:W-:Y:S01]  /*6250*/  IMAD.MOV.U32 R18, RZ, RZ, -0x1 ;  /* 0xffffffffff127424 */ /* 0x000fe200078e00ff */
[----:B------:R-:W-:Y:S01]  /*6260*/  ISETP.GT.U32.AND P0, PT, R17, 0x8, PT ;  /* 0x000000081100780c */ /* 0x000fe20003f04070 */
[----:B------:R-:W-:Y:S01]  /*6270*/  IMAD.MOV.U32 R13, RZ, RZ, -0x1 ;  /* 0xffffffffff0d7424 */ /* 0x000fe200078e00ff */
[----:B------:R-:W-:Y:S01]  /*6280*/  PRMT R14, RZ, 0x7610, R14 ;  /* 0x00007610ff0e7816 */ /* 0x000fe2000000000e */
[----:B------:R-:W-:Y:S01]  /*6290*/  IMAD.MOV.U32 R16, RZ, RZ, -0x1 ;  /* 0xffffffffff107424 */ /* 0x000fe200078e00ff */
[----:B------:R-:W-:-:S03]  /*62a0*/  ISETP.LT.U32.AND P0, PT, R10, 0x9, P0 ;  /* 0x000000090a00780c */ /* 0x000fc60000701070 */
[----:B------:R-:W0:Y:S01]  /*62b0*/  @P1 S2R R11, SR_CgaCtaId ;  /* 0x00000000000b1919 */ /* 0x000e220000008800 */
[----:B------:R-:W-:-:S04]  /*62c0*/  @P1 MOV R6, 0x400 ;  /* 0x0000040000061802 */ /* 0x000fc80000000f00 */
[----:B0-----:R-:W-:Y:S01]  /*62d0*/  @P1 LEA R8, R11, R6, 0x18 ;  /* 0x000000060b081211 */ /* 0x001fe200078ec0ff */
[----:B------:R-:W-:Y:S01]  /*62e0*/  IMAD.WIDE.U32 R6, R17, 0x38e38e39, RZ ;  /* 0x38e38e3911067825 */ /* 0x000fe200078e00ff */
[----:B------:R-:W-:Y:S02]  /*62f0*/  SEL R6, RZ, 0x1, !P0 ;  /* 0x00000001ff067807 */ /* 0x000fe40004000000 */
[----:B------:R0:W-:Y:S01]  /*6300*/  @P1 SYNCS.ARRIVE.TRANS64.A1T0 RZ, [R8+URZ+0xa8], RZ ;  /* 0x0000a8ff08ff19a7 */ /* 0x0001e2000810003f */
[----:B------:R-:W-:Y:S02]  /*6310*/  IADD3 R4, P1, R4, UR22, RZ ;  /* 0x0000001604047c10 */ /* 0x000fe4000ff3e0ff */
[----:B------:R-:W-:Y:S02]  /*6320*/  LOP3.LUT R3, R3, R6, RZ, 0x3c, !PT ;  /* 0x0000000603037212 */ /* 0x000fe400078e3cff */
[----:B------:R-:W-:Y:S02]  /*6330*/  IADD3.X R5, R5, UR13, RZ, P1, !PT ;  /* 0x0000000d05057c10 */ /* 0x000fe40008ffe4ff */
[----:B------:R-:W-:-:S02]  /*6340*/  ISETP.GE.U32.AND P0, PT, R4, UR6, PT ;  /* 0x0000000604007c0c */ /* 0x000fc4000bf06070 */
[----:B0-----:R-:W-:Y:S02]  /*6350*/  SHF.R.U32.HI R8, RZ, 0x1, R7 ;  /* 0x00000001ff087819 */ /* 0x001fe40000011607 */
[----:B------:R-:W-:Y:S02]  /*6360*/  ISETP.GE.U32.AND.EX P0, PT, R5, UR7, PT, P0 ;  /* 0x0000000705007c0c */ /* 0x000fe4000bf06100 */
[----:B------:R-:W-:Y:S01]  /*6370*/  @P2 LOP3.LUT R3, R3, 0x1, R8, 0x78, !PT ;  /* 0x0000000103032812 */ /* 0x000fe200078e7808 */
[----:B------:R-:W-:Y:S01]  /*6380*/  IMAD R17, R8, -0x9, R17 ;  /* 0xfffffff708117824 */ /* 0x000fe200078e0211 */
[----:B------:R-:W-:-:S09]  /*6390*/  PRMT R6, RZ, 0x7610, R6 ;  /* 0x00007610ff067816 */ /* 0x000fd20000000006 */
[----:B------:R-:W-:Y:S05]  /*63a0*/  @P0 BRA `(.L_x_120) ;  /* 0x0000000400480947 */ /* 0x000fea0003800000 */
[----:B------:R-:W0:Y:S01]  /*63b0*/  S2R R18, SR_CTAID.X ;  /* 0x0000000000127919 */ /* 0x000e220000002500 */
[----:B------:R-:W-:Y:S01]  /*63c0*/  ULDC.64 UR6, c[0x0][0x628] ;  /* 0x00018a0000067ab9 */ /* 0x000fe20000000a00 */
[----:B------:R-:W1:Y:S01]  /*63d0*/  LDC R19, c[0x0][0x144] ;  /* 0x00005100ff137b82 */ /* 0x000e620000000800 */
[----:B------:R-:W-:Y:S01]  /*63e0*/  ISETP.NE.U32.AND P0, PT, RZ, UR6, PT ;  /* 0x00000006ff007c0c */ /* 0x000fe2000bf05070 */
[----:B------:R-:W2:Y:S01]  /*63f0*/  S2R R13, SR_CTAID.Y ;  /* 0x00000000000d7919 */ /* 0x000ea20000002600 */
[----:B------:R-:W-:Y:S01]  /*6400*/  ULDC UR8, c[0x0][0x630] ;  /* 0x00018c0000087ab9 */ /* 0x000fe20000000800 */
[----:B------:R-:W-:Y:S01]  /*6410*/  ULDC UR9, c[0x0][0x150] ;  /* 0x0000540000097ab9 */ /* 0x000fe20000000800 */
[----:B------:R-:W-:Y:S01]  /*6420*/  ISETP.NE.AND.EX P0, PT, RZ, UR7, PT, P0 ;  /* 0x00000007ff007c0c */ /* 0x000fe2000bf05300 */
[----:B------:R-:W-:Y:S02]  /*6430*/  IMAD.MOV.U32 R6, RZ, RZ, R4 ;  /* 0x000000ffff067224 */ /* 0x000fe400078e0004 */
[----:B------:R-:W-:Y:S01]  /*6440*/  IMAD.MOV.U32 R7, RZ, RZ, R5 ;  /* 0x000000ffff077224 */ /* 0x000fe200078e0005 */
[----:B0-----:R-:W-:-:S09]  /*6450*/  I2FP.F32.U32 R20, R18 ;  /* 0x0000001200147245 */ /* 0x001fd20000201000 */
[----:B------:R-:W-:Y:S05]  /*6460*/  @!P0 BRA `(.L_x_121) ;  /* 0x0000000000288947 */ /* 0x000fea0003800000 */
[----:B------:R-:W-:Y:S02]  /*6470*/  ULDC UR5, c[0x0][0x634] ;  /* 0x00018d0000057ab9 */ /* 0x000fe40000000800 */
[----:B------:R-:W-:-:S05]  /*6480*/  IADD3 R7, P0, R4, UR5, RZ ;  /* 0x0000000504077c10 */ /* 0x000fca000ff1e0ff */
[----:B------:R-:W-:-:S04]  /*6490*/  IMAD.X R21, RZ, RZ, R5, P0 ;  /* 0x000000ffff157224 */ /* 0x000fc800000e0605 */
[----:B------:R-:W-:-:S04]  /*64a0*/  IMAD.WIDE.U32 R8, R21, UR6, RZ ;  /* 0x0000000615087c25 */ /* 0x000fc8000f8e00ff */
[----:B------:R-:W-:-:S04]  /*64b0*/  IMAD.WIDE.U32 R8, P0, R7, UR7, R8 ;  /* 0x0000000707087c25 */ /* 0x000fc8000f800008 */
[----:B------:R-:W-:-:S04]  /*64c0*/  IMAD.WIDE.U32 R6, R7, UR6, RZ ;  /* 0x0000000607067c25 */ /* 0x000fc8000f8e00ff */
[----:B------:R-:W-:Y:S01]  /*64d0*/  IMAD.MOV.U32 R6, RZ, RZ, R9 ;  /* 0x000000ffff067224 */ /* 0x000fe200078e0009 */
[----:B------:R-:W-:Y:S01]  /*64e0*/  IADD3 RZ, P1, R7, R8, RZ ;  /* 0x0000000807ff7210 */ /* 0x000fe20007f3e0ff */
[----:B------:R-:W-:-:S04]  /*64f0*/  IMAD.X R7, RZ, RZ, RZ, P0 ;  /* 0x000000ffff077224 */ /* 0x000fc800000e06ff */
[----:B------:R-:W-:-:S08]  /*6500*/  IMAD.WIDE.U32.X R6, R21, UR7, R6, P1 ;  /* 0x0000000715067c25 */ /* 0x000fd000088e0406 */
.L_x_121:
[----:B------:R-:W-:Y:S01]  /*6510*/  FMUL R20, R20, UR9 ;  /* 0x0000000914147c20 */ /* 0x000fe20008400000 */
[--C-:B------:R-:W-:Y:S01]  /*6520*/  SHF.R.U64 R16, R6, UR8, R7.reuse ;  /* 0x0000000806107c19 */ /* 0x100fe20008001207 */
[----:B------:R-:W-:Y:S01]  /*6530*/  ULDC.64 UR6, c[0x0][0x620] ;  /* 0x0001880000067ab9 */ /* 0x000fe20000000a00 */
[----:B------:R-:W-:Y:S01]  /*6540*/  SHF.R.U32.HI R6, RZ, UR8, R7 ;  /* 0x00000008ff067c19 */ /* 0x000fe20008011607 */
[----:B------:R-:W-:Y:S01]  /*6550*/  ULDC.64 UR8, c[0x0][0x640] ;  /* 0x0001900000087ab9 */ /* 0x000fe20000000a00 */
[----:B------:R-:W-:Y:S01]  /*6560*/  IADD3 R7, P0, RZ, -R16, RZ ;  /* 0x80000010ff077210 */ /* 0x000fe20007f1e0ff */
[----:B------:R-:W0:Y:S01]  /*6570*/  F2I.U32.TRUNC.NTZ R20, R20 ;  /* 0x0000001400147305 */ /* 0x000e22000020f000 */
[----:B------:R-:W3:Y:S01]  /*6580*/  LDC R22, c[0x0][0x148] ;  /* 0x00005200ff167b82 */ /* 0x000ee20000000800 */
[----:B------:R-:W-:Y:S02]  /*6590*/  ULDC UR5, c[0x0][0x618] ;  /* 0x0001860000057ab9 */ /* 0x000fe40000000800 */
[----:B------:R-:W-:Y:S01]  /*65a0*/  IMAD.X R6, RZ, RZ, ~R6, P0 ;  /* 0x000000ffff067224 */ /* 0x000fe200000e0e06 */
[----:B------:R-:W-:-:S03]  /*65b0*/  ISETP.NE.U32.AND P0, PT, RZ, UR8, PT ;  /* 0x00000008ff007c0c */ /* 0x000fc6000bf05070 */
[----:B------:R-:W-:Y:S01]  /*65c0*/  IMAD R6, R6, UR6, RZ ;  /* 0x0000000606067c24 */ /* 0x000fe2000f8e02ff */
[----:B------:R-:W-:-:S03]  /*65d0*/  ISETP.NE.AND.EX P0, PT, RZ, UR9, PT, P0 ;  /* 0x00000009ff007c0c */ /* 0x000fc6000bf05300 */
[C---:B------:R-:W-:Y:S02]  /*65e0*/  IMAD R9, R7.reuse, UR7, R6 ;  /* 0x0000000707097c24 */ /* 0x040fe4000f8e0206 */
[----:B------:R-:W-:Y:S01]  /*65f0*/  IMAD.WIDE.U32 R6, R7, UR6, R4 ;  /* 0x0000000607067c25 */ /* 0x000fe2000f8e0004 */
[----:B------:R-:W-:-:S03]  /*6600*/  ULDC UR6, c[0x0][0x154] ;  /* 0x0000550000067ab9 */ /* 0x000fc60000000800 */
[----:B0-----:R-:W-:Y:S02]  /*6610*/  IMAD.MOV R8, RZ, RZ, -R20 ;  /* 0x000000ffff087224 */ /* 0x001fe400078e0a14 */
[----:B------:R-:W-:Y:S02]  /*6620*/  IMAD.IADD R7, R7, 0x1, R9 ;  /* 0x0000000107077824 */ /* 0x000fe400078e0209 */
[----:B-1----:R-:W-:Y:S01]  /*6630*/  IMAD R18, R19, R8, R18 ;  /* 0x0000000813127224 */ /* 0x002fe200078e0212 */
[----:B--2---:R-:W-:Y:S02]  /*6640*/  I2FP.F32.U32 R8, R13 ;  /* 0x0000000d00087245 */ /* 0x004fe40000201000 */
[--C-:B------:R-:W-:Y:S02]  /*6650*/  SHF.R.U64 R19, R6, UR5, R7.reuse ;  /* 0x0000000506137c19 */ /* 0x100fe40008001207 */
[----:B------:R-:W-:Y:S01]  /*6660*/  SHF.R.U32.HI R6, RZ, UR5, R7 ;  /* 0x00000005ff067c19 */ /* 0x000fe20008011607 */
[----:B------:R-:W-:Y:S01]  /*6670*/  FMUL R8, R8, UR6 ;  /* 0x0000000608087c20 */ /* 0x000fe20008400000 */
[----:B------:R-:W-:-:S02]  /*6680*/  ULDC UR5, c[0x0][0x608] ;  /* 0x0001820000057ab9 */ /* 0x000fc40000000800 */
[--C-:B------:R-:W-:Y:S01]  /*6690*/  SHF.R.U64 R21, R19, UR5, R6.reuse ;  /* 0x0000000513157c19 */ /* 0x100fe20008001206 */
[----:B------:R0:W1:Y:S01]  /*66a0*/  F2I.U32.TRUNC.NTZ R24, R8 ;  /* 0x0000000800187305 */ /* 0x000062000020f000 */
[----:B------:R-:W-:Y:S01]  /*66b0*/  SHF.R.U32.HI R6, RZ, UR5, R6 ;  /* 0x00000005ff067c19 */ /* 0x000fe20008011606 */
[----:B------:R-:W-:-:S03]  /*66c0*/  ULDC UR5, c[0x0][0x658] ;  /* 0x0001960000057ab9 */ /* 0x000fc60000000800 */
[--C-:B------:R-:W-:Y:S02]  /*66d0*/  SHF.R.U64 R20, R21, UR5, R6.reuse ;  /* 0x0000000515147c19 */ /* 0x100fe40008001206 */
[----:B------:R-:W-:-:S03]  /*66e0*/  SHF.R.U32.HI R23, RZ, UR5, R6 ;  /* 0x00000005ff177c19 */ /* 0x000fc60008011606 */
[----:B------:R-:W-:Y:S02]  /*66f0*/  IMAD.MOV.U32 R6, RZ, RZ, R20 ;  /* 0x000000ffff067224 */ /* 0x000fe400078e0014 */
[----:B------:R-:W-:Y:S01]  /*6700*/  IMAD.MOV.U32 R7, RZ, RZ, R23 ;  /* 0x000000ffff077224 */ /* 0x000fe200078e0017 */
[----:B0-----:R-:W-:Y:S06]  /*6710*/  @!P0 BRA `(.L_x_122) ;  /* 0x0000000000288947 */ /* 0x001fec0003800000 */
        /* <DEDUP_REMOVED lines=10> */
.L_x_122:
[----:B------:R-:W-:Y:S01]  /*67c0*/  ULDC UR5, c[0x0][0x648] ;  /* 0x0001920000057ab9 */ /* 0x000fe20000000800 */
[----:B------:R-:W-:Y:S01]  /*67d0*/  LOP3.LUT R21, R21, UR17, RZ, 0xc0, !PT ;  /* 0x0000001115157c12 */ /* 0x000fe2000f8ec0ff */
[----:B-1----:R-:W-:Y:S01]  /*67e0*/  IMAD.MOV R24, RZ, RZ, -R24 ;  /* 0x000000ffff187224 */ /* 0x002fe200078e0a18 */
[----:B------:R-:W-:Y:S01]  /*67f0*/  SHF.R.U64 R6, R6, UR5, R7 ;  /* 0x0000000506067c19 */ /* 0x000fe20008001207 */
[----:B------:R-:W-:Y:S01]  /*6800*/  ULDC UR5, c[0x0][0x638] ;  /* 0x00018e0000057ab9 */ /* 0x000fe20000000800 */
[----:B------:R-:W-:Y:S01]  /*6810*/  LOP3.LUT R19, R19, UR4, RZ, 0xc0, !PT ;  /* 0x0000000413137c12 */ /* 0x000fe2000f8ec0ff */
[----:B---3--:R-:W-:Y:S01]  /*6820*/  @P4 IMAD R18, R22, R24, R13 ;  /* 0x0000001816124224 */ /* 0x008fe200078e020d */
[----:B------:R-:W-:Y:S01]  /*6830*/  ULDC UR6, c[0x0][0x610] ;  /* 0x0001840000067ab9 */ /* 0x000fe20000000800 */
[----:B------:R-:W-:Y:S02]  /*6840*/  IMAD.MOV R7, RZ, RZ, -R6 ;  /* 0x000000ffff077224 */ /* 0x000fe400078e0a06 */
[----:B------:R-:W-:-:S02]  /*6850*/  IMAD R21, R6, UR18, R21 ;  /* 0x0000001206157c24 */ /* 0x000fc4000f8e0215 */
[----:B------:R-:W-:Y:S01]  /*6860*/  IMAD R20, R7, UR5, R20 ;  /* 0x0000000507147c24 */ /* 0x000fe2000f8e0214 */
[----:B------:R-:W-:Y:S01]  /*6870*/  ULDC UR5, c[0x0][0x600] ;  /* 0x0001800000057ab9 */ /* 0x000fe20000000800 */
[----:B------:R-:W-:Y:S02]  /*6880*/  IMAD R18, R21, UR6, R18 ;  /* 0x0000000615127c24 */ /* 0x000fe4000f8e0212 */
[----:B------:R-:W-:Y:S02]  /*6890*/  IMAD R7, R20, UR5, R19 ;  /* 0x0000000514077c24 */ /* 0x000fe4000f8e0213 */
[----:B------:R-:W-:-:S03]  /*68a0*/  IMAD.MOV.U32 R6, RZ, RZ, 0x1 ;  /* 0x00000001ff067424 */ /* 0x000fc600078e00ff */
[----:B------:R-:W-:Y:S02]  /*68b0*/  SEL R13, R7, R18, !P4 ;  /* 0x00000012070d7207 */ /* 0x000fe40006000000 */
[----:B------:R-:W-:-:S07]  /*68c0*/  SEL R18, R18, R7, !P4 ;  /* 0x0000000712127207 */ /* 0x000fce0006000000 */
.L_x_120:
[----:B------:R-:W-:Y:S05]  /*68d0*/  BSYNC B1 ;  /* 0x0000000000017941 */ /* 0x000fea0003800000 */
.L_x_119:
[----:B------:R-:W-:-:S13]  /*68e0*/  LOP3.LUT P0, RZ, R6, 0xff, RZ, 0xc0, !PT ;  /* 0x000000ff06ff7812 */ /* 0x000fda000780c0ff */
[----:B------:R-:W-:Y:S05]  /*68f0*/  @P0 BRA `(.L_x_123) ;  /* 0xfffffff400440947 */ /* 0x000fea000383ffff */
[----:B------:R-:W-:Y:S05]  /*6900*/  BSYNC B0 ;  /* 0x0000000000007941 */ /* 0x000fea0003800000 */
.L_x_112:
[----:B------:R-:W-:-:S03]  /*6910*/  UMOV UR5, 0xffffffff ;  /* 0xffffffff00057882 */ /* 0x000fc60000000000 */
[----:B------:R-:W-:Y:S05]  /*6920*/  BRA.DIV UR5, `(.L_x_124) ;  /* 0x0000000605d07947 */ /* 0x000fea000b800000 */
[----:B------:R-:W-:-:S13]  /*6930*/  ELECT P0, URZ, PT ;  /* 0x00000000003f782f */ /* 0x000fda0003800000 */
.L_x_143:
[----:B------:R-:W-:Y:S04]  /*6940*/  BSSY B0, `(.L_x_125) ;  /* 0x0000058000007945 */ /* 0x000fe80003800000 */
[----:B------:R-:W-:Y:S05]  /*6950*/  @!P0 BRA `(.L_x_126) ;  /* 0x0000000400588947 */ /* 0x000fea0003800000 */
[----:B------:R-:W-:-:S04]  /*6960*/  LOP3.LUT R2, R2, 0x2, RZ, 0xfc, !PT ;  /* 0x0000000202027812 */ /* 0x000fc800078efcff */
[----:B------:R-:W-:-:S13]  /*6970*/  ISETP.NE.AND P0, PT, R2, 0x3, PT ;  /* 0x000000030200780c */ /* 0x000fda0003f05270 */
[----:B------:R-:W-:Y:S05]  /*6980*/  @!P0 BRA `(.L_x_127) ;  /* 0x0000000000048947 */ /* 0x000fea0003800000 */
[----:B------:R-:W-:Y:S01]  /*6990*/  BPT.TRAP 0x1 ;  /* 0x000000040000795c */ /* 0x000fe20000300000 */
.L_x_127:
[----:B------:R-:W0:Y:S01]  /*69a0*/  S2R R5, SR_CgaCtaId ;  /* 0x0000000000057919 */ /* 0x000e220000008800 */
[----:B------:R-:W-:Y:S02]  /*69b0*/  MOV R0, 0x400 ;  /* 0x0000040000007802 */ /* 0x000fe40000000f00 */
[----:B------:R-:W-:Y:S02]  /*69c0*/  SHF.L.U32 R4, R3, 0x1f, RZ ;  /* 0x0000001f03047819 */ /* 0x000fe400000006ff */
[----:B0-----:R-:W-:-:S05]  /*69d0*/  LEA R0, R5, R0, 0x18 ;  /* 0x0000000005007211 */ /* 0x001fca00078ec0ff */
[----:B------:R-:W-:-:S04]  /*69e0*/  VIADD R0, R0, 0x48 ;  /* 0x0000004800007836 */ /* 0x000fc80000000000 */
[C---:B------:R-:W-:Y:S02]  /*69f0*/  IMAD R7, R17.reuse, 0x8, R0 ;  /* 0x0000000811077824 */ /* 0x040fe400078e0200 */
[----:B------:R-:W-:Y:S02]  /*6a00*/  VIADD R17, R17, 0x1 ;  /* 0x0000000111117836 */ /* 0x000fe40000000000 */
[----:B------:R-:W0:Y:S03]  /*6a10*/  SYNCS.PHASECHK.TRANS64.TRYWAIT P0, [R7+URZ], R4 ;  /* 0x00000004070075a7 */ /* 0x000e26000800017f */
[----:B------:R-:W-:-:S04]  /*6a20*/  ISETP.NE.AND P1, PT, R17, 0x9, PT ;  /* 0x000000091100780c */ /* 0x000fc80003f25270 */
[----:B------:R-:W-:Y:S02]  /*6a30*/  SEL R2, RZ, 0x1, P1 ;  /* 0x00000001ff027807 */ /* 0x000fe40000800000 */
[----:B------:R-:W-:Y:S02]  /*6a40*/  SEL R17, R17, RZ, P1 ;  /* 0x000000ff11117207 */ /* 0x000fe40000800000 */
[----:B------:R-:W-:-:S03]  /*6a50*/  LOP3.LUT R6, R3, R2, RZ, 0x3c, !PT ;  /* 0x0000000203067212 */ /* 0x000fc600078e3cff */
[----:B------:R-:W-:Y:S01]  /*6a60*/  IMAD R8, R17, 0x8, R0 ;  /* 0x0000000811087824 */ /* 0x000fe200078e0200 */
[----:B------:R-:W-:Y:S01]  /*6a70*/  SHF.L.U32 R5, R6, 0x1f, RZ ;  /* 0x0000001f06057819 */ /* 0x000fe200000006ff */
[----:B0-----:R-:W-:Y:S06]  /*6a80*/  @!P0 BRA `(.L_x_128) ;  /* 0x0000000400988947 */ /* 0x001fec0003800000 */
.L_x_144:
[----:B------:R-:W1:Y:S01]  /*6a90*/  SYNCS.PHASECHK.TRANS64.TRYWAIT P0, [R8+URZ], R5 ;  /* 0x00000005080075a7 */ /* 0x000e62000800017f */
[----:B------:R-:W-:-:S05]  /*6aa0*/  VIADD R2, R17, 0x1 ;  /* 0x0000000111027836 */ /* 0x000fca0000000000 */
[----:B------:R-:W-:-:S04]  /*6ab0*/  ISETP.NE.AND P1, PT, R2, 0x9, PT ;  /* 0x000000090200780c */ /* 0x000fc80003f25270 */
[----:B------:R-:W-:Y:S02]  /*6ac0*/  SEL R3, RZ, 0x1, P1 ;  /* 0x00000001ff037807 */ /* 0x000fe40000800000 */
[----:B0-----:R-:W-:Y:S02]  /*6ad0*/  SEL R7, R2, RZ, P1 ;  /* 0x000000ff02077207 */ /* 0x001fe40000800000 */
[----:B------:R-:W-:-:S03]  /*6ae0*/  LOP3.LUT R6, R6, R3, RZ, 0x3c, !PT ;  /* 0x0000000306067212 */ /* 0x000fc600078e3cff */
[----:B------:R-:W-:Y:S01]  /*6af0*/  IMAD R9, R7, 0x8, R0 ;  /* 0x0000000807097824 */ /* 0x000fe200078e0200 */
[----:B------:R-:W-:Y:S01]  /*6b00*/  SHF.L.U32 R4, R6, 0x1f, RZ ;  /* 0x0000001f06047819 */ /* 0x000fe200000006ff */
[----:B-1----:R-:W-:Y:S06]  /*6b10*/  @!P0 BRA `(.L_x_129) ;  /* 0x0000000400888947 */ /* 0x002fec0003800000 */
.L_x_145:
[----:B------:R-:W1:Y:S01]  /*6b20*/  SYNCS.PHASECHK.TRANS64.TRYWAIT P0, [R9+URZ], R4 ;  /* 0x00000004090075a7 */ /* 0x000e62000800017f */
[----:B------:R-:W-:-:S05]  /*6b30*/  VIADD R2, R7, 0x1 ;  /* 0x0000000107027836 */ /* 0x000fca0000000000 */
[----:B------:R-:W-:-:S04]  /*6b40*/  ISETP.NE.AND P1, PT, R2, 0x9, PT ;  /* 0x000000090200780c */ /* 0x000fc80003f25270 */
[----:B------:R-:W-:Y:S02]  /*6b50*/  SEL R3, RZ, 0x1, P1 ;  /* 0x00000001ff037807 */ /* 0x000fe40000800000 */
[----:B------:R-:W-:Y:S02]  /*6b60*/  SEL R7, R2, RZ, P1 ;  /* 0x000000ff02077207 */ /* 0x000fe40000800000 */
[----:B------:R-:W-:-:S03]  /*6b70*/  LOP3.LUT R6, R6, R3, RZ, 0x3c, !PT ;  /* 0x0000000306067212 */ /* 0x000fc600078e3cff */
[----:B0-----:R-:W-:Y:S01]  /*6b80*/  IMAD R8, R7, 0x8, R0 ;  /* 0x0000000807087824 */ /* 0x001fe200078e0200 */
[----:B------:R-:W-:Y:S01]  /*6b90*/  SHF.L.U32 R5, R6, 0x1f, RZ ;  /* 0x0000001f06057819 */ /* 0x000fe200000006ff */
[----:B-1----:R-:W-:Y:S06]  /*6ba0*/  @!P0 BRA `(.L_x_130) ;  /* 0x0000000400788947 */ /* 0x002fec0003800000 */
.L_x_146:
        /* <DEDUP_REMOVED lines=9> */
.L_x_147:
        /* <DEDUP_REMOVED lines=9> */
.L_x_148:
        /* <DEDUP_REMOVED lines=9> */
.L_x_149:
[----:B------:R-:W1:Y:S01]  /*6d60*/  SYNCS.PHASECHK.TRANS64.TRYWAIT P0, [R9+URZ], R4 ;  /* 0x00000004090075a7 */ /* 0x000e62000800017f */
[----:B------:R-:W-:-:S05]  /*6d70*/  VIADD R2, R7, 0x1 ;  /* 0x0000000107027836 */ /* 0x000fca0000000000 */
[----:B------:R-:W-:-:S04]  /*6d80*/  ISETP.NE.AND P1, PT, R2, 0x9, PT ;  /* 0x000000090200780c */ /* 0x000fc80003f25270 */
[----:B------:R-:W-:Y:S02]  /*6d90*/  SEL R3, RZ, 0x1, P1 ;  /* 0x00000001ff037807 */ /* 0x000fe40000800000 */
[----:B------:R-:W-:Y:S02]  /*6da0*/  SEL R7, R2, RZ, P1 ;  /* 0x000000ff02077207 */ /* 0x000fe40000800000 */
[----:B------:R-:W-:-:S03]  /*6db0*/  LOP3.LUT R11, R6, R3, RZ, 0x3c, !PT ;  /* 0x00000003060b7212 */ /* 0x000fc600078e3cff */
[----:B------:R-:W-:Y:S01]  /*6dc0*/  IMAD R6, R7, 0x8, R0 ;  /* 0x0000000807067824 */ /* 0x000fe200078e0200 */
[----:B0-----:R-:W-:Y:S01]  /*6dd0*/  SHF.L.U32 R5, R11, 0x1f, RZ ;  /* 0x0000001f0b057819 */ /* 0x001fe200000006ff */
[----:B-1----:R-:W-:Y:S06]  /*6de0*/  @!P0 BRA `(.L_x_134) ;  /* 0x0000000400388947 */ /* 0x002fec0003800000 */
.L_x_150:
[----:B------:R-:W1:Y:S01]  /*6df0*/  SYNCS.PHASECHK.TRANS64.TRYWAIT P0, [R6+URZ], R5 ;  /* 0x00000005060075a7 */ /* 0x000e62000800017f */
[----:B------:R-:W-:-:S05]  /*6e00*/  VIADD R2, R7, 0x1 ;  /* 0x0000000107027836 */ /* 0x000fca0000000000 */
[----:B------:R-:W-:-:S04]  /*6e10*/  ISETP.NE.AND P1, PT, R2, 0x9, PT ;  /* 0x000000090200780c */ /* 0x000fc80003f25270 */
[----:B0-----:R-:W-:Y:S02]  /*6e20*/  SEL R4, RZ, 0x1, P1 ;  /* 0x00000001ff047807 */ /* 0x001fe40000800000 */
[----:B------:R-:W-:Y:S02]  /*6e30*/  SEL R3, R2, RZ, P1 ;  /* 0x000000ff02037207 */ /* 0x000fe40000800000 */
[----:B------:R-:W-:Y:S01]  /*6e40*/  LOP3.LUT R4, R11, R4, RZ, 0x3c, !PT ;  /* 0x000000040b047212 */ /* 0x000fe200078e3cff */
[----:B-1----:R-:W-:Y:S06]  /*6e50*/  @!P0 BRA `(.L_x_135) ;  /* 0x0000000400308947 */ /* 0x002fec0003800000 */
.L_x_151:
[----:B------:R-:W-:Y:S01]  /*6e60*/  IMAD R3, R3, 0x8, R0 ;  /* 0x0000000803037824 */ /* 0x000fe200078e0200 */
[----:B------:R-:W-:-:S07]  /*6e70*/  SHF.L.U32 R0, R4, 0x1f, RZ ;  /* 0x0000001f04007819 */ /* 0x000fce00000006ff */
.L_x_136:
[----:B-1----:R1:W2:Y:S02]  /*6e80*/  SYNCS.PHASECHK.TRANS64.TRYWAIT P0, [R3+URZ], R0 ;  /* 0x00000000030075a7 */ /* 0x0022a4000800017f */
[----:B--2---:R-:W-:Y:S05]  /*6e90*/  @!P0 NANOSLEEP.SYNCS 0x989680 ;  /* 0x009896800000895d */ /* 0x004fea0003900000 */
[----:B------:R-:W2:Y:S02]  /*6ea0*/  @!P0 SYNCS.PHASECHK.TRANS64 P0, [R3+URZ], R0 ;  /* 0x00000000030085a7 */ /* 0x000ea4000800007f */
[----:B--2---:R-:W-:Y:S05]  /*6eb0*/  @!P0 BRA `(.L_x_136) ;  /* 0xfffffffc00f08947 */ /* 0x004fea000383ffff */
.L_x_126:
[----:B------:R-:W-:Y:S05]  /*6ec0*/  BSYNC B0 ;  /* 0x0000000000007941 */ /* 0x000fea0003800000 */
.L_x_125:
[----:B------:R-:W-:Y:S05]  /*6ed0*/  EXIT ;  /* 0x000000000000794d */ /* 0x000fea0003800000 */
.L_x_22:
[----:B-1----:R-:W-:-:S04]  /*6ee0*/  IMAD.U32 R9, RZ, RZ, UR6 ;  /* 0x00000006ff097e24 */ /* 0x002fc8000f8e00ff */
[----:B------:R1:W4:Y:S03]  /*6ef0*/  SYNCS.PHASECHK.TRANS64.TRYWAIT P1, [R9+URZ], R8 ;  /* 0x00000008090075a7 */ /* 0x000326000802017f */
[----:B----4-:R-:W-:Y:S05]  /*6f00*/  @!P1 NANOSLEEP.SYNCS 0x989680 ;  /* 0x009896800000995d */ /* 0x010fea0003900000 */
[----:B------:R-:W4:Y:S02]  /*6f10*/  @!P1 SYNCS.PHASECHK.TRANS64 P1, [R9+URZ], R8 ;  /* 0x00000008090095a7 */ /* 0x000f24000802007f */
[----:B----4-:R-:W-:Y:S05]  /*6f20*/  @!P1 BRA `(.L_x_22) ;  /* 0xfffffffc00ec9947 */ /* 0x010fea000383ffff */
[----:B------:R-:W-:Y:S05]  /*6f30*/  BRA `(.L_x_21) ;  /* 0xffffffa400c07947 */ /* 0x000fea000383ffff */
.L_x_28:
[----:B-1----:R-:W-:-:S04]  /*6f40*/  IMAD.U32 R13, RZ, RZ, UR12 ;  /* 0x0000000cff0d7e24 */ /* 0x002fc8000f8e00ff */
[----:B------:R1:W4:Y:S03]  /*6f50*/  SYNCS.PHASECHK.TRANS64.TRYWAIT P1, [R13+URZ], R10 ;  /* 0x0000000a0d0075a7 */ /* 0x000326000802017f */
[----:B----4-:R-:W-:Y:S05]  /*6f60*/  @!P1 NANOSLEEP.SYNCS 0x989680 ;  /* 0x009896800000995d */ /* 0x010fea0003900000 */
[----:B------:R-:W4:Y:S02]  /*6f70*/  @!P1 SYNCS.PHASECHK.TRANS64 P1, [R13+URZ], R10 ;  /* 0x0000000a0d0095a7 */ /* 0x000f24000802007f */
[----:B----4-:R-:W-:Y:S05]  /*6f80*/  @!P1 BRA `(.L_x_28) ;  /* 0xfffffffc00ec9947 */ /* 0x010fea000383ffff */
[----:B------:R-:W-:Y:S05]  /*6f90*/  BRA `(.L_x_27) ;  /* 0xffffffac00747947 */ /* 0x000fea000383ffff */
.L_x_113:
[----:B------:R-:W-:Y:S01]  /*6fa0*/  BSSY B1, `(.L_x_137) ;  /* 0x0000006000017945 */ /* 0x000fe20003800000 */
[----:B------:R-:W-:-:S07]  /*6fb0*/  IMAD.MOV.U32 R6, RZ, RZ, -0x1 ;  /* 0xffffffffff067424 */ /* 0x000fce00078e00ff */
[----:B------:R-:W-:Y:S05]  /*6fc0*/  WARPSYNC.COLLECTIVE R6, `(.L_x_138) ;  /* 0x00000000060c7348 */ /* 0x000fea0003c00000 */
[----:B------:R-:W-:Y:S02]  /*6fd0*/  ELECT P0, UR62, PT ;  /* 0x00000000003e782f */ /* 0x000fe40003800000 */
[----:B------:R-:W-:Y:S01]  /*6fe0*/  MOV R6, UR62 ;  /* 0x0000003e00067c02 */ /* 0x000fe20008000f00 */
[----:B------:R-:W-:Y:S10]  /*6ff0*/  ENDCOLLECTIVE ;  /* 0x000000000000791b */ /* 0x000ff40003800000 */
.L_x_138:
[----:B------:R-:W-:Y:S05]  /*7000*/  BSYNC B1 ;  /* 0x0000000000017941 */ /* 0x000fea0003800000 */
.L_x_137:
[----:B------:R-:W-:Y:S05]  /*7010*/  BRA `(.L_x_139) ;  /* 0xffffffec00887947 */ /* 0x000fea000383ffff */
.L_x_116:
[----:B0-----:R0:W1:Y:S02]  /*7020*/  SYNCS.PHASECHK.TRANS64.TRYWAIT P0, [R18+URZ+0x48], R9 ;  /* 0x00004809120075a7 */ /* 0x001064000800017f */
[----:B-1----:R-:W-:Y:S05]  /*7030*/  @!P0 NANOSLEEP.SYNCS 0x989680 ;  /* 0x009896800000895d */ /* 0x002fea0003900000 */
[----:B------:R-:W1:Y:S02]  /*7040*/  @!P0 SYNCS.PHASECHK.TRANS64 P0, [R18+URZ+0x48], R9 ;  /* 0x00004809120085a7 */ /* 0x000e64000800007f */
[----:B-1----:R-:W-:Y:S05]  /*7050*/  @!P0 BRA `(.L_x_116) ;  /* 0xfffffffc00f08947 */ /* 0x002fea000383ffff */
[----:B------:R-:W-:Y:S05]  /*7060*/  BRA `(.L_x_140) ;  /* 0xffffffec00c87947 */ /* 0x000fea000383ffff */
.L_x_124:
[----:B------:R-:W-:Y:S01]  /*7070*/  BSSY B0, `(.L_x_141) ;  /* 0x0000006000007945 */ /* 0x000fe20003800000 */
[----:B------:R-:W-:-:S07]  /*7080*/  IMAD.MOV.U32 R6, RZ, RZ, -0x1 ;  /* 0xffffffffff067424 */ /* 0x000fce00078e00ff */
[----:B------:R-:W-:Y:S05]  /*7090*/  WARPSYNC.COLLECTIVE R6, `(.L_x_142) ;  /* 0x00000000060c7348 */ /* 0x000fea0003c00000 */
[----:B------:R-:W-:Y:S02]  /*70a0*/  ELECT P0, UR62, PT ;  /* 0x00000000003e782f */ /* 0x000fe40003800000 */
[----:B------:R-:W-:Y:S01]  /*70b0*/  MOV R6, UR62 ;  /* 0x0000003e00067c02 */ /* 0x000fe20008000f00 */
[----:B------:R-:W-:Y:S10]  /*70c0*/  ENDCOLLECTIVE ;  /* 0x000000000000791b */ /* 0x000ff40003800000 */
.L_x_142:
[----:B------:R-:W-:Y:S05]  /*70d0*/  BSYNC B0 ;  /* 0x0000000000007941 */ /* 0x000fea0003800000 */
.L_x_141:
[----:B------:R-:W-:Y:S05]  /*70e0*/  BRA `(.L_x_143) ;  /* 0xfffffff800147947 */ /* 0x000fea000383ffff */
.L_x_128:
[----:B0-----:R0:W1:Y:S02]  /*70f0*/  SYNCS.PHASECHK.TRANS64.TRYWAIT P0, [R7+URZ], R4 ;  /* 0x00000004070075a7 */ /* 0x001064000800017f */
[----:B-1----:R-:W-:Y:S05]  /*7100*/  @!P0 NANOSLEEP.SYNCS 0x989680 ;  /* 0x009896800000895d */ /* 0x002fea0003900000 */
[----:B------:R-:W1:Y:S02]  /*7110*/  @!P0 SYNCS.PHASECHK.TRANS64 P0, [R7+URZ], R4 ;  /* 0x00000004070085a7 */ /* 0x000e64000800007f */
[----:B-1----:R-:W-:Y:S05]  /*7120*/  @!P0 BRA `(.L_x_128) ;  /* 0xfffffffc00f08947 */ /* 0x002fea000383ffff */
[----:B------:R-:W-:Y:S05]  /*7130*/  BRA `(.L_x_144) ;  /* 0xfffffff800547947 */ /* 0x000fea000383ffff */
.L_x_129:
[----:B0-----:R0:W1:Y:S02]  /*7140*/  SYNCS.PHASECHK.TRANS64.TRYWAIT P0, [R8+URZ], R5 ;  /* 0x00000005080075a7 */ /* 0x001064000800017f */
[----:B-1----:R-:W-:Y:S05]  /*7150*/  @!P0 NANOSLEEP.SYNCS 0x989680 ;  /* 0x009896800000895d */ /* 0x002fea0003900000 */
[----:B------:R-:W1:Y:S02]  /*7160*/  @!P0 SYNCS.PHASECHK.TRANS64 P0, [R8+URZ], R5 ;  /* 0x00000005080085a7 */ /* 0x000e64000800007f */
[----:B-1----:R-:W-:Y:S05]  /*7170*/  @!P0 BRA `(.L_x_129) ;  /* 0xfffffffc00f08947 */ /* 0x002fea000383ffff */
[----:B------:R-:W-:Y:S05]  /*7180*/  BRA `(.L_x_145) ;  /* 0xfffffff800647947 */ /* 0x000fea000383ffff */
.L_x_130:
[----:B0-----:R0:W1:Y:S02]  /*7190*/  SYNCS.PHASECHK.TRANS64.TRYWAIT P0, [R9+URZ], R4 ;  /* 0x00000004090075a7 */ /* 0x001064000800017f */
[----:B-1----:R-:W-:Y:S05]  /*71a0*/  @!P0 NANOSLEEP.SYNCS 0x989680 ;  /* 0x009896800000895d */ /* 0x002fea0003900000 */
[----:B------:R-:W1:Y:S02]  /*71b0*/  @!P0 SYNCS.PHASECHK.TRANS64 P0, [R9+URZ], R4 ;  /* 0x00000004090085a7 */ /* 0x000e64000800007f */
[----:B-1----:R-:W-:Y:S05]  /*71c0*/  @!P0 BRA `(.L_x_130) ;  /* 0xfffffffc00f08947 */ /* 0x002fea000383ffff */
[----:B------:R-:W-:Y:S05]  /*71d0*/  BRA `(.L_x_146) ;  /* 0xfffffff800747947 */ /* 0x000fea000383ffff */
.L_x_131:
[----:B0-----:R0:W1:Y:S02]  /*71e0*/  SYNCS.PHASECHK.TRANS64.TRYWAIT P0, [R8+URZ], R5 ;  /* 0x00000005080075a7 */ /* 0x001064000800017f */
[----:B-1----:R-:W-:Y:S05]  /*71f0*/  @!P0 NANOSLEEP.SYNCS 0x989680 ;  /* 0x009896800000895d */ /* 0x002fea0003900000 */
[----:B------:R-:W1:Y:S02]  /*7200*/  @!P0 SYNCS.PHASECHK.TRANS64 P0, [R8+URZ], R5 ;  /* 0x00000005080085a7 */ /* 0x000e64000800007f */
[----:B-1----:R-:W-:Y:S05]  /*7210*/  @!P0 BRA `(.L_x_131) ;  /* 0xfffffffc00f08947 */ /* 0x002fea000383ffff */
[----:B------:R-:W-:Y:S05]  /*7220*/  BRA `(.L_x_147) ;  /* 0xfffffff800847947 */ /* 0x000fea000383ffff */
.L_x_132:
[----:B0-----:R0:W1:Y:S02]  /*7230*/  SYNCS.PHASECHK.TRANS64.TRYWAIT P0, [R9+URZ], R4 ;  /* 0x00000004090075a7 */ /* 0x001064000800017f */
[----:B-1----:R-:W-:Y:S05]  /*7240*/  @!P0 NANOSLEEP.SYNCS 0x989680 ;  /* 0x009896800000895d */ /* 0x002fea0003900000 */
[----:B------:R-:W1:Y:S02]  /*7250*/  @!P0 SYNCS.PHASECHK.TRANS64 P0, [R9+URZ], R4 ;  /* 0x00000004090085a7 */ /* 0x000e64000800007f */
[----:B-1----:R-:W-:Y:S05]  /*7260*/  @!P0 BRA `(.L_x_132) ;  /* 0xfffffffc00f08947 */ /* 0x002fea000383ffff */
[----:B------:R-:W-:Y:S05]  /*7270*/  BRA `(.L_x_148) ;  /* 0xfffffff800947947 */ /* 0x000fea000383ffff */
.L_x_133:
[----:B0-----:R0:W1:Y:S02]  /*7280*/  SYNCS.PHASECHK.TRANS64.TRYWAIT P0, [R8+URZ], R5 ;  /* 0x00000005080075a7 */ /* 0x001064000800017f */
[----:B-1----:R-:W-:Y:S05]  /*7290*/  @!P0 NANOSLEEP.SYNCS 0x989680 ;  /* 0x009896800000895d */ /* 0x002fea0003900000 */
[----:B------:R-:W1:Y:S02]  /*72a0*/  @!P0 SYNCS.PHASECHK.TRANS64 P0, [R8+URZ], R5 ;  /* 0x00000005080085a7 */ /* 0x000e64000800007f */
[----:B-1----:R-:W-:Y:S05]  /*72b0*/  @!P0 BRA `(.L_x_133) ;  /* 0xfffffffc00f08947 */ /* 0x002fea000383ffff */
[----:B------:R-:W-:Y:S05]  /*72c0*/  BRA `(.L_x_149) ;  /* 0xfffffff800a47947 */ /* 0x000fea000383ffff */
.L_x_134:
[----:B0-----:R0:W1:Y:S02]  /*72d0*/  SYNCS.PHASECHK.TRANS64.TRYWAIT P0, [R9+URZ], R4 ;  /* 0x00000004090075a7 */ /* 0x001064000800017f */
[----:B-1----:R-:W-:Y:S05]  /*72e0*/  @!P0 NANOSLEEP.SYNCS 0x989680 ;  /* 0x009896800000895d */ /* 0x002fea0003900000 */
[----:B------:R-:W1:Y:S02]  /*72f0*/  @!P0 SYNCS.PHASECHK.TRANS64 P0, [R9+URZ], R4 ;  /* 0x00000004090085a7 */ /* 0x000e64000800007f */
[----:B-1----:R-:W-:Y:S05]  /*7300*/  @!P0 BRA `(.L_x_134) ;  /* 0xfffffffc00f08947 */ /* 0x002fea000383ffff */
[----:B------:R-:W-:Y:S05]  /*7310*/  BRA `(.L_x_150) ;  /* 0xfffffff800b47947 */ /* 0x000fea000383ffff */
.L_x_135:
[----:B0-----:R0:W1:Y:S02]  /*7320*/  SYNCS.PHASECHK.TRANS64.TRYWAIT P0, [R6+URZ], R5 ;  /* 0x00000005060075a7 */ /* 0x001064000800017f */
[----:B-1----:R-:W-:Y:S05]  /*7330*/  @!P0 NANOSLEEP.SYNCS 0x989680 ;  /* 0x009896800000895d */ /* 0x002fea0003900000 */
[----:B------:R-:W1:Y:S02]  /*7340*/  @!P0 SYNCS.PHASECHK.TRANS64 P0, [R6+URZ], R5 ;  /* 0x00000005060085a7 */ /* 0x000e64000800007f */
[----:B-1----:R-:W-:Y:S05]  /*7350*/  @!P0 BRA `(.L_x_135) ;  /* 0xfffffffc00f08947 */ /* 0x002fea000383ffff */
[----:B------:R-:W-:Y:S05]  /*7360*/  BRA `(.L_x_151) ;  /* 0xfffffff800bc7947 */ /* 0x000fea000383ffff */
.L_x_152:
[----:B------:R-:W-:-:S00]  /*7370*/  BRA `(.L_x_152) ;  /* 0xfffffffc00fc7947 */ /* 0x000fc0000383ffff */
[----:B------:R-:W-:-:S00]  /*7380*/  NOP ;  /* 0x0000000000007918 */ /* 0x000fc00000000000 */
[----:B------:R-:W-:-:S00]  /*7390*/  NOP ;  /* 0x0000000000007918 */ /* 0x000fc00000000000 */
[----:B------:R-:W-:-:S00]  /*73a0*/  NOP ;  /* 0x0000000000007918 */ /* 0x000fc00000000000 */
[----:B------:R-:W-:-:S00]  /*73b0*/  NOP ;  /* 0x0000000000007918 */ /* 0x000fc00000000000 */
[----:B------:R-:W-:-:S00]  /*73c0*/  NOP ;  /* 0x0000000000007918 */ /* 0x000fc00000000000 */
[----:B------:R-:W-:-:S00]  /*73d0*/  NOP ;  /* 0x0000000000007918 */ /* 0x000fc00000000000 */
[----:B------:R-:W-:-:S00]  /*73e0*/  NOP ;  /* 0x0000000000007918 */ /* 0x000fc00000000000 */
[----:B------:R-:W-:-:S00]  /*73f0*/  NOP ;  /* 0x0000000000007918 */ /* 0x000fc00000000000 */
.L_x_153:


//--------------------- .nv.shared._ZN7cutlass13device_kernelINS_4gemm6kernel13GemmUniversalIN4cute5tupleIJiiiiEEENS1_10collective13CollectiveMmaINS1_37MainloopSm90TmaGmmaWarpSpecializedFP8ILi9ENS5_IJNS4_1CILi1EEENSA_ILi2EEESB_EEENS1_35KernelTmaWarpSpecializedCooperativeEEENS5_IJNSA_ILi128EEENSA_ILi64EEESG_EEENS_12float_e4m3_tENS5_IJlSB_lEEESJ_SK_NS4_8TiledMMAINS4_8MMA_AtomIJNS4_4SM904GMMA30MMA_64x64x32_F32E4M3E4M3_SS_TNILNSO_7ScaleInE1ELSQ_1EEEEEENS4_6LayoutINS5_IJSC_SB_SB_EEENS5_IJSB_NSA_ILi0EEESV_EEEEENS5_IJNS4_10UnderscoreESY_SY_EEEEENS4_23SM90_TMA_LOAD_MULTICASTENS4_14ComposedLayoutINS4_7SwizzleILi3ELi4ELi3EEENS4_18smem_ptr_flag_bitsILi8EEENST_INS5_IJNSA_ILi8EEESG_EEENS5_IJSG_SB_EEEEEEEvNS4_8identityENS4_13SM90_TMA_LOADES1B_vS1C_EENS_8epilogue10collective6detail29Sm90TmaWarpSpecializedAdapterINS1G_15DefaultEpilogueISJ_SK_SK_NS1F_6thread17LinearCombinationISJ_Li1EffLNS1K_9ScaleType4KindE0ELNS_15FloatRoundStyleE2ESJ_EENS1_15EpilogueDefaultEEEEEvvEEEEvNT_6ParamsE --------------------------
	.section	.nv.shared._ZN7cutlass13device_kernelINS_4gemm6kernel13GemmUniversalIN4cute5tupleIJiiiiEEENS1_10collective13CollectiveMmaINS1_37MainloopSm90TmaGmmaWarpSpecializedFP8ILi9ENS5_IJNS4_1CILi1EEENSA_ILi2EEESB_EEENS1_35KernelTmaWarpSpecializedCooperativeEEENS5_IJNSA_ILi128EEENSA_ILi64EEESG_EEENS_12float_e4m3_tENS5_IJlSB_lEEESJ_SK_NS4_8TiledMMAINS4_8MMA_AtomIJNS4_4SM904GMMA30MMA_64x64x32_F32E4M3E4M3_SS_TNILNSO_7ScaleInE1ELSQ_1EEEEEENS4_6LayoutINS5_IJSC_SB_SB_EEENS5_IJSB_NSA_ILi0EEESV_EEEEENS5_IJNS4_10UnderscoreESY_SY_EEEEENS4_23SM90_TMA_LOAD_MULTICASTENS4_14ComposedLayoutINS4_7SwizzleILi3ELi4ELi3EEENS4_18smem_ptr_flag_bitsILi8EEENST_INS5_IJNSA_ILi8EEESG_EEENS5_IJSG_SB_EEEEEEEvNS4_8identityENS4_13SM90_TMA_LOADES1B_vS1C_EENS_8epilogue10collective6detail29Sm90TmaWarpSpecializedAdapterINS1G_15DefaultEpilogueISJ_SK_SK_NS1F_6thread17LinearCombinationISJ_Li1EffLNS1K_9ScaleType4KindE0ELNS_15FloatRoundStyleE2ESJ_EENS1_15EpilogueDefaultEEEEEvvEEEEvNT_6ParamsE,"aw",@nobits
	.sectionflags	@""
	.align	16
	.zero		1024


//--------------------- .nv.shared.reserved.0     --------------------------
	.section	.nv.shared.reserved.0,"aw",@nobits
	.weak		__nv_reservedSMEM_offset_0_alias
	.size		__nv_reservedSMEM_offset_0_alias, 0, 0
	.other		__nv_reservedSMEM_offset_0_alias,@"STO_CUDA_RESERVED_SHARED STV_DEFAULT"
__nv_reservedSMEM_offset_0_alias:
	.zero		0


//--------------------- .nv.global                --------------------------
	.section	.nv.global,"aw",@nobits
.nv.global:
	.type		_ZN39_INTERNAL_25cba64a_4_k_cu_6592fd36_42704cute1_E,@object
	.size		_ZN39_INTERNAL_25cba64a_4_k_cu_6592fd36_42704cute1_E,(_ZN39_INTERNAL_25cba64a_4_k_cu_6592fd36_42704cuda3std3__45__cpo6cbeginE - _ZN39_INTERNAL_25cba64a_4_k_cu_6592fd36_42704cute1_E)
_ZN39_INTERNAL_25cba64a_4_k_cu_6592fd36_42704cute1_E:
	.zero		1
	.type		_ZN39_INTERNAL_25cba64a_4_k_cu_6592fd36_42704cuda3std3__45__cpo6cbeginE,@object
	.size		_ZN39_INTERNAL_25cba64a_4_k_cu_6592fd36_42704cuda3std3__45__cpo6cbeginE,(_ZN39_INTERNAL_25cba64a_4_k_cu_6592fd36_42704cuda3std3__48in_placeE - _ZN39_INTERNAL_25cba64a_4_k_cu_6592fd36_42704cuda3std3__45__cpo6cbeginE)
_ZN39_INTERNAL_25cba64a_4_k_cu_6592fd36_42704cuda3std3__45__cpo6cbeginE:
	.zero		1
	.type		_ZN39_INTERNAL_25cba64a_4_k_cu_6592fd36_42704cuda3std3__48in_placeE,@object
	.size		_ZN39_INTERNAL_25cba64a_4_k_cu_6592fd36_42704cuda3std3__48in_placeE,(_ZN39_INTERNAL_25cba64a_4_k_cu_6592fd36_42704cuda3std6ranges3__45__cpo9iter_moveE - _ZN39_INTERNAL_25cba64a_4_k_cu_6592fd36_42704cuda3std3__48in_placeE)
_ZN39_INTERNAL_25cba64a_4_k_cu_6592fd36_42704cuda3std3__48in_placeE:
	.zero		1
	.type		_ZN39_INTERNAL_25cba64a_4_k_cu_6592fd36_42704cuda3std6ranges3__45__cpo9iter_moveE,@object
	.size		_ZN39_INTERNAL_25cba64a_4_k_cu_6592fd36_42704cuda3std6ranges3__45__cpo9iter_moveE,(_ZN39_INTERNAL_25cba64a_4_k_cu_6592fd36_42704cuda3std3__45__cpo5beginE - _ZN39_INTERNAL_25cba64a_4_k_cu_6592fd36_42704cuda3std6ranges3__45__cpo9iter_moveE)
_ZN39_INTERNAL_25cba64a_4_k_cu_6592fd36_42704cuda3std6ranges3__45__cpo9iter_moveE:
	.zero		1
	.type		_ZN39_INTERNAL_25cba64a_4_k_cu_6592fd36_42704cuda3std3__45__cpo5beginE,@object
	.size		_ZN39_INTERNAL_25cba64a_4_k_cu_6592fd36_42704cuda3std3__45__cpo5beginE,(_ZN39_INTERNAL_25cba64a_4_k_cu_6592fd36_42704cuda3std3__441_GLOBAL__N__25cba64a_4_k_cu_6592fd36_42706ignoreE - _ZN39_INTERNAL_25cba64a_4_k_cu_6592fd36_42704cuda3std3__45__cpo5beginE)
_ZN39_INTERNAL_25cba64a_4_k_cu_6592fd36_42704cuda3std3__45__cpo5beginE:
	.zero		1
	.type		_ZN39_INTERNAL_25cba64a_4_k_cu_6592fd36_42704cuda3std3__441_GLOBAL__N__25cba64a_4_k_cu_6592fd36_42706ignoreE,@object
	.size		_ZN39_INTERNAL_25cba64a_4_k_cu_6592fd36_42704cuda3std3__441_GLOBAL__N__25cba64a_4_k_cu_6592fd36_42706ignoreE,(_ZN39_INTERNAL_25cba64a_4_k_cu_6592fd36_42704cute7productE - _ZN39_INTERNAL_25cba64a_4_k_cu_6592fd36_42704cuda3std3__441_GLOBAL__N__25cba64a_4_k_cu_6592fd36_42706ignoreE)
_ZN39_INTERNAL_25cba64a_4_k_cu_6592fd36_42704cuda3std3__441_GLOBAL__N__25cba64a_4_k_cu_6592fd36_42706ignoreE:
	.zero		1
	.type		_ZN39_INTERNAL_25cba64a_4_k_cu_6592fd36_42704cute7productE,@object
	.size		_ZN39_INTERNAL_25cba64a_4_k_cu_6592fd36_42704cute7productE,(_ZN39_INTERNAL_25cba64a_4_k_cu_6592fd36_42704cuda3std3__45__cpo3endE - _ZN39_INTERNAL_25cba64a_4_k_cu_6592fd36_42704cute7productE)
_ZN39_INTERNAL_25cba64a_4_k_cu_6592fd36_42704cute7productE:
	.zero		1
	.type		_ZN39_INTERNAL_25cba64a_4_k_cu_6592fd36_42704cuda3std3__45__cpo3endE,@object
	.size		_ZN39_INTERNAL_25cba64a_4_k_cu_6592fd36_42704cuda3std3__45__cpo3endE,(_ZN39_INTERNAL_25cba64a_4_k_cu_6592fd36_42704cuda3std3__419piecewise_constructE - _ZN39_INTERNAL_25cba64a_4_k_cu_6592fd36_42704cuda3std3__45__cpo3endE)
_ZN39_INTERNAL_25cba64a_4_k_cu_6592fd36_42704cuda3std3__45__cpo3endE:
	.zero		1
	.type		_ZN39_INTERNAL_25cba64a_4_k_cu_6592fd36_42704cuda3std3__419piecewise_constructE,@object
	.size		_ZN39_INTERNAL_25cba64a_4_k_cu_6592fd36_42704cuda3std3__419piecewise_constructE,(_ZN39_INTERNAL_25cba64a_4_k_cu_6592fd36_42704cuda3std3__45__cpo4cendE - _ZN39_INTERNAL_25cba64a_4_k_cu_6592fd36_42704cuda3std3__419piecewise_constructE)
_ZN39_INTERNAL_25cba64a_4_k_cu_6592fd36_42704cuda3std3__419piecewise_constructE:
	.zero		1
	.type		_ZN39_INTERNAL_25cba64a_4_k_cu_6592fd36_42704cuda3std3__45__cpo4cendE,@object
	.size		_ZN39_INTERNAL_25cba64a_4_k_cu_6592fd36_42704cuda3std3__45__cpo4cendE,(_ZN39_INTERNAL_25cba64a_4_k_cu_6592fd36_42704cuda3std6ranges3__45__cpo4swapE - _ZN39_INTERNAL_25cba64a_4_k_cu_6592fd36_42704cuda3std3__45__cpo4cendE)
_ZN39_INTERNAL_25cba64a_4_k_cu_6592fd36_42704cuda3std3__45__cpo4cendE:
	.zero		1
	.type		_ZN39_INTERNAL_25cba64a_4_k_cu_6592fd36_42704cuda3std6ranges3__45__cpo4swapE,@object
	.size		_ZN39_INTERNAL_25cba64a_4_k_cu_6592fd36_42704cuda3std6ranges3__45__cpo4swapE,(.L_7 - _ZN39_INTERNAL_25cba64a_4_k_cu_6592fd36_42704cuda3std6ranges3__45__cpo4swapE)
_ZN39_INTERNAL_25cba64a_4_k_cu_6592fd36_42704cuda3std6ranges3__45__cpo4swapE:
	.zero		1
.L_7:


//--------------------- .nv.constant0._ZN7cutlass13device_kernelINS_4gemm6kernel13GemmUniversalIN4cute5tupleIJiiiiEEENS1_10collective13CollectiveMmaINS1_37MainloopSm90TmaGmmaWarpSpecializedFP8ILi9ENS5_IJNS4_1CILi1EEENSA_ILi2EEESB_EEENS1_35KernelTmaWarpSpecializedCooperativeEEENS5_IJNSA_ILi128EEENSA_ILi64EEESG_EEENS_12float_e4m3_tENS5_IJlSB_lEEESJ_SK_NS4_8TiledMMAINS4_8MMA_AtomIJNS4_4SM904GMMA30MMA_64x64x32_F32E4M3E4M3_SS_TNILNSO_7ScaleInE1ELSQ_1EEEEEENS4_6LayoutINS5_IJSC_SB_SB_EEENS5_IJSB_NSA_ILi0EEESV_EEEEENS5_IJNS4_10UnderscoreESY_SY_EEEEENS4_23SM90_TMA_LOAD_MULTICASTENS4_14ComposedLayoutINS4_7SwizzleILi3ELi4ELi3EEENS4_18smem_ptr_flag_bitsILi8EEENST_INS5_IJNSA_ILi8EEESG_EEENS5_IJSG_SB_EEEEEEEvNS4_8identityENS4_13SM90_TMA_LOADES1B_vS1C_EENS_8epilogue10collective6detail29Sm90TmaWarpSpecializedAdapterINS1G_15DefaultEpilogueISJ_SK_SK_NS1F_6thread17LinearCombinationISJ_Li1EffLNS1K_9ScaleType4KindE0ELNS_15FloatRoundStyleE2ESJ_EENS1_15EpilogueDefaultEEEEEvvEEEEvNT_6ParamsE --------------------------
	.section	.nv.constant0._ZN7cutlass13device_kernelINS_4gemm6kernel13GemmUniversalIN4cute5tupleIJiiiiEEENS1_10collective13CollectiveMmaINS1_37MainloopSm90TmaGmmaWarpSpecializedFP8ILi9ENS5_IJNS4_1CILi1EEENSA_ILi2EEESB_EEENS1_35KernelTmaWarpSpecializedCooperativeEEENS5_IJNSA_ILi128EEENSA_ILi64EEESG_EEENS_12float_e4m3_tENS5_IJlSB_lEEESJ_SK_NS4_8TiledMMAINS4_8MMA_AtomIJNS4_4SM904GMMA30MMA_64x64x32_F32E4M3E4M3_SS_TNILNSO_7ScaleInE1ELSQ_1EEEEEENS4_6LayoutINS5_IJSC_SB_SB_EEENS5_IJSB_NSA_ILi0EEESV_EEEEENS5_IJNS4_10UnderscoreESY_SY_EEEEENS4_23SM90_TMA_LOAD_MULTICASTENS4_14ComposedLayoutINS4_7SwizzleILi3ELi4ELi3EEENS4_18smem_ptr_flag_bitsILi8EEENST_INS5_IJNSA_ILi8EEESG_EEENS5_IJSG_SB_EEEEEEEvNS4_8identityENS4_13SM90_TMA_LOADES1B_vS1C_EENS_8epilogue10collective6detail29Sm90TmaWarpSpecializedAdapterINS1G_15DefaultEpilogueISJ_SK_SK_NS1F_6thread17LinearCombinationISJ_Li1EffLNS1K_9ScaleType4KindE0ELNS_15FloatRoundStyleE2ESJ_EENS1_15EpilogueDefaultEEEEEvvEEEEvNT_6ParamsE,"a",@progbits
	.sectionflags	@""
	.align	4
.nv.constant0._ZN7cutlass13device_kernelINS_4gemm6kernel13GemmUniversalIN4cute5tupleIJiiiiEEENS1_10collective13CollectiveMmaINS1_37MainloopSm90TmaGmmaWarpSpecializedFP8ILi9ENS5_IJNS4_1CILi1EEENSA_ILi2EEESB_EEENS1_35KernelTmaWarpSpecializedCooperativeEEENS5_IJNSA_ILi128EEENSA_ILi64EEESG_EEENS_12float_e4m3_tENS5_IJlSB_lEEESJ_SK_NS4_8TiledMMAINS4_8MMA_AtomIJNS4_4SM904GMMA30MMA_64x64x32_F32E4M3E4M3_SS_TNILNSO_7ScaleInE1ELSQ_1EEEEEENS4_6LayoutINS5_IJSC_SB_SB_EEENS5_IJSB_NSA_ILi0EEESV_EEEEENS5_IJNS4_10UnderscoreESY_SY_EEEEENS4_23SM90_TMA_LOAD_MULTICASTENS4_14ComposedLayoutINS4_7SwizzleILi3ELi4ELi3EEENS4_18smem_ptr_flag_bitsILi8EEENST_INS5_IJNSA_ILi8EEESG_EEENS5_IJSG_SB_EEEEEEEvNS4_8identityENS4_13SM90_TMA_LOADES1B_vS1C_EENS_8epilogue10collective6detail29Sm90TmaWarpSpecializedAdapterINS1G_15DefaultEpilogueISJ_SK_SK_NS1F_6thread17LinearCombinationISJ_Li1EffLNS1K_9ScaleType4KindE0ELNS_15FloatRoundStyleE2ESJ_EENS1_15EpilogueDefaultEEEEEvvEEEEvNT_6ParamsE:
	.zero		1664


//--------------------- SYMBOLS --------------------------

	.type		.nv.reservedSmem.offset0,@object
	.size		.nv.reservedSmem.offset0,0x4
